	.target	sm_90a

	.elftype	@"ET_EXEC"


//--------------------- .note.nv.tkinfo           --------------------------
	.section	.note.nv.tkinfo,"",@"SHT_NOTE"
	.sectionflags	@"SHF_NOTE_NV_TKINFO"
	.tkinfo
        /*0018*/ 	.word	0x00000002
        /*0030*/ 	.string	""
        /*0030*/ 	.string	"ptxas"
        /*0030*/ 	.string	"Cuda compilation tools, release 13.0, V13.0.88"
        /*0030*/ 	.string	"Build cuda_13.0.r13.0/compiler.36424714_0"
        /*0030*/ 	.string	"-arch sm_90a -m 64 "



//--------------------- .note.nv.cuinfo           --------------------------
	.section	.note.nv.cuinfo,"",@"SHT_NOTE"
	.sectionflags	@"SHF_NOTE_NV_CUINFO"
        /*0018*/ 	.short	0x0002
        /*001a*/ 	.short	0x005a
        /*001c*/ 	.short	0x0082
	.zero		2


//--------------------- .nv.info                  --------------------------
	.section	.nv.info,"",@"SHT_CUDA_INFO"
	.align	4


	//----- nvinfo : EIATTR_REGCOUNT
	.align		4
        /*0000*/ 	.byte	0x04, 0x2f
        /*0002*/ 	.short	(.L_15 - .L_14)
	.align		4
.L_14:
        /*0004*/ 	.word	index@(_ZN7cutlass13device_kernelINS_4gemm6kernel13GemmUniversalIN4cute5tupleIJiiiiEEENS1_10collective13CollectiveMmaINS1_34MainloopSm90TmaGmmaWarpSpecializedILi2ENS5_IJNS4_1CILi2EEESB_NSA_ILi1EEEEEENS1_32KernelTmaWarpSpecializedPingpongEEENS5_IJNSA_ILi64EEENSA_ILi256EEESG_EEENS_10tfloat32_tENS5_IJlSC_lEEESJ_SK_NS4_8TiledMMAINS4_8MMA_AtomIJNS4_4SM904GMMA30MMA_64x256x8_F32TF32TF32_SS_TNILNSO_7ScaleInE1ELSQ_1EEEEEENS4_6LayoutINS5_IJSC_SC_SC_EEENS5_IJNSA_ILi0EEESV_SV_EEEEENS5_IJNS4_10UnderscoreESY_SY_EEEEENS4_23SM90_TMA_LOAD_MULTICASTENS4_14ComposedLayoutINS4_7SwizzleILi3ELi4ELi3EEENS4_18smem_ptr_flag_bitsILi32EEENST_INS5_IJNSA_ILi8EEENSA_ILi32EEEEEENS5_IJS18_SC_EEEEEEEvNS4_8identityES11_S1C_vS1D_EENS_8epilogue10collective6detail29Sm90TmaWarpSpecializedAdapterINS1G_15DefaultEpilogueISJ_SK_SK_NS1F_6thread17LinearCombinationISJ_Li1EffLNS1K_9ScaleType4KindE0ELNS_15FloatRoundStyleE2ESJ_EENS1_15EpilogueDefaultEEEEEvvEEEEvNT_6ParamsE)
        /*0008*/ 	.word	0x000000a8


	//----- nvinfo : EIATTR_FRAME_SIZE
	.align		4
.L_15:
        /*000c*/ 	.byte	0x04, 0x11
        /*000e*/ 	.short	(.L_17 - .L_16)
	.align		4
.L_16:
        /*0010*/ 	.word	index@(_ZN7cutlass13device_kernelINS_4gemm6kernel13GemmUniversalIN4cute5tupleIJiiiiEEENS1_10collective13CollectiveMmaINS1_34MainloopSm90TmaGmmaWarpSpecializedILi2ENS5_IJNS4_1CILi2EEESB_NSA_ILi1EEEEEENS1_32KernelTmaWarpSpecializedPingpongEEENS5_IJNSA_ILi64EEENSA_ILi256EEESG_EEENS_10tfloat32_tENS5_IJlSC_lEEESJ_SK_NS4_8TiledMMAINS4_8MMA_AtomIJNS4_4SM904GMMA30MMA_64x256x8_F32TF32TF32_SS_TNILNSO_7ScaleInE1ELSQ_1EEEEEENS4_6LayoutINS5_IJSC_SC_SC_EEENS5_IJNSA_ILi0EEESV_SV_EEEEENS5_IJNS4_10UnderscoreESY_SY_EEEEENS4_23SM90_TMA_LOAD_MULTICASTENS4_14ComposedLayoutINS4_7SwizzleILi3ELi4ELi3EEENS4_18smem_ptr_flag_bitsILi32EEENST_INS5_IJNSA_ILi8EEENSA_ILi32EEEEEENS5_IJS18_SC_EEEEEEEvNS4_8identityES11_S1C_vS1D_EENS_8epilogue10collective6detail29Sm90TmaWarpSpecializedAdapterINS1G_15DefaultEpilogueISJ_SK_SK_NS1F_6thread17LinearCombinationISJ_Li1EffLNS1K_9ScaleType4KindE0ELNS_15FloatRoundStyleE2ESJ_EENS1_15EpilogueDefaultEEEEEvvEEEEvNT_6ParamsE)
        /*0014*/ 	.word	0x00000000


	//----- nvinfo : EIATTR_MIN_STACK_SIZE
	.align		4
.L_17:
        /*0018*/ 	.byte	0x04, 0x12
        /*001a*/ 	.short	(.L_19 - .L_18)
	.align		4
.L_18:
        /*001c*/ 	.word	index@(_ZN7cutlass13device_kernelINS_4gemm6kernel13GemmUniversalIN4cute5tupleIJiiiiEEENS1_10collective13CollectiveMmaINS1_34MainloopSm90TmaGmmaWarpSpecializedILi2ENS5_IJNS4_1CILi2EEESB_NSA_ILi1EEEEEENS1_32KernelTmaWarpSpecializedPingpongEEENS5_IJNSA_ILi64EEENSA_ILi256EEESG_EEENS_10tfloat32_tENS5_IJlSC_lEEESJ_SK_NS4_8TiledMMAINS4_8MMA_AtomIJNS4_4SM904GMMA30MMA_64x256x8_F32TF32TF32_SS_TNILNSO_7ScaleInE1ELSQ_1EEEEEENS4_6LayoutINS5_IJSC_SC_SC_EEENS5_IJNSA_ILi0EEESV_SV_EEEEENS5_IJNS4_10UnderscoreESY_SY_EEEEENS4_23SM90_TMA_LOAD_MULTICASTENS4_14ComposedLayoutINS4_7SwizzleILi3ELi4ELi3EEENS4_18smem_ptr_flag_bitsILi32EEENST_INS5_IJNSA_ILi8EEENSA_ILi32EEEEEENS5_IJS18_SC_EEEEEEEvNS4_8identityES11_S1C_vS1D_EENS_8epilogue10collective6detail29Sm90TmaWarpSpecializedAdapterINS1G_15DefaultEpilogueISJ_SK_SK_NS1F_6thread17LinearCombinationISJ_Li1EffLNS1K_9ScaleType4KindE0ELNS_15FloatRoundStyleE2ESJ_EENS1_15EpilogueDefaultEEEEEvvEEEEvNT_6ParamsE)
        /*0020*/ 	.word	0x00000000
.L_19:


//--------------------- .nv.compat                --------------------------
	.section	.nv.compat,"",@"SHT_CUDA_COMPAT_INFO"
	.align	4
        /*0000*/ 	.byte	0x02, 0x09, 0x01, 0x00, 0x02, 0x02, 0x04, 0x00, 0x02, 0x05, 0x05, 0x00, 0x03, 0x07, 0x01, 0x01
        /*0010*/ 	.byte	0x02, 0x03, 0x01, 0x00, 0x02, 0x06, 0x01, 0x00, 0x04, 0x0b, 0x08, 0x00, 0x00, 0x00, 0x00, 0x00
        /*0020*/ 	.byte	0x00, 0x00, 0x00, 0x00


//--------------------- .nv.info._ZN7cutlass13device_kernelINS_4gemm6kernel13GemmUniversalIN4cute5tupleIJiiiiEEENS1_10collective13CollectiveMmaINS1_34MainloopSm90TmaGmmaWarpSpecializedILi2ENS5_IJNS4_1CILi2EEESB_NSA_ILi1EEEEEENS1_32KernelTmaWarpSpecializedPingpongEEENS5_IJNSA_ILi64EEENSA_ILi256EEESG_EEENS_10tfloat32_tENS5_IJlSC_lEEESJ_SK_NS4_8TiledMMAINS4_8MMA_AtomIJNS4_4SM904GMMA30MMA_64x256x8_F32TF32TF32_SS_TNILNSO_7ScaleInE1ELSQ_1EEEEEENS4_6LayoutINS5_IJSC_SC_SC_EEENS5_IJNSA_ILi0EEESV_SV_EEEEENS5_IJNS4_10UnderscoreESY_SY_EEEEENS4_23SM90_TMA_LOAD_MULTICASTENS4_14ComposedLayoutINS4_7SwizzleILi3ELi4ELi3EEENS4_18smem_ptr_flag_bitsILi32EEENST_INS5_IJNSA_ILi8EEENSA_ILi32EEEEEENS5_IJS18_SC_EEEEEEEvNS4_8identityES11_S1C_vS1D_EENS_8epilogue10collective6detail29Sm90TmaWarpSpecializedAdapterINS1G_15DefaultEpilogueISJ_SK_SK_NS1F_6thread17LinearCombinationISJ_Li1EffLNS1K_9ScaleType4KindE0ELNS_15FloatRoundStyleE2ESJ_EENS1_15EpilogueDefaultEEEEEvvEEEEvNT_6ParamsE --------------------------
	.section	.nv.info._ZN7cutlass13device_kernelINS_4gemm6kernel13GemmUniversalIN4cute5tupleIJiiiiEEENS1_10collective13CollectiveMmaINS1_34MainloopSm90TmaGmmaWarpSpecializedILi2ENS5_IJNS4_1CILi2EEESB_NSA_ILi1EEEEEENS1_32KernelTmaWarpSpecializedPingpongEEENS5_IJNSA_ILi64EEENSA_ILi256EEESG_EEENS_10tfloat32_tENS5_IJlSC_lEEESJ_SK_NS4_8TiledMMAINS4_8MMA_AtomIJNS4_4SM904GMMA30MMA_64x256x8_F32TF32TF32_SS_TNILNSO_7ScaleInE1ELSQ_1EEEEEENS4_6LayoutINS5_IJSC_SC_SC_EEENS5_IJNSA_ILi0EEESV_SV_EEEEENS5_IJNS4_10UnderscoreESY_SY_EEEEENS4_23SM90_TMA_LOAD_MULTICASTENS4_14ComposedLayoutINS4_7SwizzleILi3ELi4ELi3EEENS4_18smem_ptr_flag_bitsILi32EEENST_INS5_IJNSA_ILi8EEENSA_ILi32EEEEEENS5_IJS18_SC_EEEEEEEvNS4_8identityES11_S1C_vS1D_EENS_8epilogue10collective6detail29Sm90TmaWarpSpecializedAdapterINS1G_15DefaultEpilogueISJ_SK_SK_NS1F_6thread17LinearCombinationISJ_Li1EffLNS1K_9ScaleType4KindE0ELNS_15FloatRoundStyleE2ESJ_EENS1_15EpilogueDefaultEEEEEvvEEEEvNT_6ParamsE,"",@"SHT_CUDA_INFO"
	.sectionflags	@""
	.align	4


	//----- nvinfo : EIATTR_CUDA_API_VERSION
	.align		4
        /*0000*/ 	.byte	0x04, 0x37
        /*0002*/ 	.short	(.L_21 - .L_20)
.L_20:
        /*0004*/ 	.word	0x00000082


	//----- nvinfo : EIATTR_KPARAM_INFO
	.align		4
.L_21:
        /*0008*/ 	.byte	0x04, 0x17
        /*000a*/ 	.short	(.L_23 - .L_22)
.L_22:
        /*000c*/ 	.word	0x00000000
        /*0010*/ 	.short	0x0000
        /*0012*/ 	.short	0x0070
        /*0014*/ 	.byte	0x00, 0xf0, 0x01, 0x10


	//----- nvinfo : EIATTR_SPARSE_MMA_MASK
	.align		4
.L_23:
        /*0018*/ 	.byte	0x03, 0x50
        /*001a*/ 	.short	0x0000


	//----- nvinfo : EIATTR_MAXREG_COUNT
	.align		4
        /*001c*/ 	.byte	0x03, 0x1b
        /*001e*/ 	.short	0x00a8


	//----- nvinfo : EIATTR_NUM_BARRIERS
	.align		4
        /*0020*/ 	.byte	0x02, 0x4c
        /*0022*/ 	.byte	0x01
	.zero		1


	//----- nvinfo : EIATTR_EXTERNS
	.align		4
        /*0024*/ 	.byte	0x04, 0x0f
        /*0026*/ 	.short	(.L_25 - .L_24)


	//   ....[0]....
	.align		4
.L_24:
        /*0028*/ 	.word	index@(__assertfail)


	//----- nvinfo : EIATTR_MERCURY_ISA_VERSION
	.align		4
.L_25:
        /*002c*/ 	.byte	0x03, 0x5f
        /*002e*/ 	.short	0x0101


	//----- nvinfo : EIATTR_INT_WARP_WIDE_INSTR_OFFSETS
	.align		4
        /*0030*/ 	.byte	0x04, 0x31
        /*0032*/ 	.short	(.L_27 - .L_26)


	//   ....[0]....
.L_26:
        /*0034*/ 	.word	0x00000560


	//   ....[1]....
        /*0038*/ 	.word	0x000005c0


	//   ....[2]....
        /*003c*/ 	.word	0x00000650


	//   ....[3]....
        /*0040*/ 	.word	0x00000660


	//   ....[4]....
        /*0044*/ 	.word	0x00000670


	//   ....[5]....
        /*0048*/ 	.word	0x00000690


	//   ....[6]....
        /*004c*/ 	.word	0x000007b0


	//   ....[7]....
        /*0050*/ 	.word	0x000007c0


	//   ....[8]....
        /*0054*/ 	.word	0x00002570


	//----- nvinfo : EIATTR_COOP_GROUP_MASK_REGIDS
	.align		4
.L_27:
        /*0058*/ 	.byte	0x04, 0x29
        /*005a*/ 	.short	(.L_29 - .L_28)


	//   ....[0]....
.L_28:
        /*005c*/ 	.word	0xffffffff


	//   ....[1]....
        /*0060*/ 	.word	0xffffffff


	//   ....[2]....
        /*0064*/ 	.word	0xffffffff


	//   ....[3]....
        /*0068*/ 	.word	0xffffffff


	//   ....[4]....
        /*006c*/ 	.word	0xffffffff


	//   ....[5]....
        /*0070*/ 	.word	0xffffffff


	//   ....[6]....
        /*0074*/ 	.word	0xffffffff


	//----- nvinfo : EIATTR_COOP_GROUP_INSTR_OFFSETS
	.align		4
.L_29:
        /*0078*/ 	.byte	0x04, 0x28
        /*007a*/ 	.short	(.L_31 - .L_30)


	//   ....[0]....
.L_30:
        /*007c*/ 	.word	0x00000060


	//   ....[1]....
        /*0080*/ 	.word	0x00000080


	//   ....[2]....
        /*0084*/ 	.word	0x00000180


	//   ....[3]....
        /*0088*/ 	.word	0x00000370


	//   ....[4]....
        /*008c*/ 	.word	0x000003b0


	//   ....[5]....
        /*0090*/ 	.word	0x000006e0


	//   ....[6]....
        /*0094*/ 	.word	0x00000940


	//----- nvinfo : EIATTR_REG_RECONFIG
	.align		4
.L_31:
        /*0098*/ 	.byte	0x01, 0x54
	.zero		2


	//----- nvinfo : EIATTR_SYSCALL_OFFSETS
	.align		4
        /*009c*/ 	.byte	0x04, 0x46
        /*009e*/ 	.short	(.L_33 - .L_32)


	//   ....[0]....
.L_32:
        /*00a0*/ 	.word	0x00001890


	//----- nvinfo : EIATTR_MBARRIER_INSTR_OFFSETS
	.align		4
.L_33:
        /*00a4*/ 	.byte	0x04, 0x39
        /*00a6*/ 	.short	(.L_35 - .L_34)


	//   ....[0]....
.L_34:
        /*00a8*/ 	.word	0x00000300
        /*00ac*/ 	.word	0x000000ff
        /*00b0*/ 	.word	0x00000000
        /*00b4*/ 	.short	0x0100
        /*00b6*/ 	.byte	0x07
	.zero		1


	//   ....[1]....
        /*00b8*/ 	.word	0x00000310
        /*00bc*/ 	.word	0x000000ff
        /*00c0*/ 	.word	0x00000010
        /*00c4*/ 	.short	0x0100
        /*00c6*/ 	.byte	0x07
	.zero		1


	//   ....[2]....
        /*00c8*/ 	.word	0x00000320
        /*00cc*/ 	.word	0x000000ff
        /*00d0*/ 	.word	0x00000008
        /*00d4*/ 	.short	0x0100
        /*00d6*/ 	.byte	0x07
	.zero		1


	//   ....[3]....
        /*00d8*/ 	.word	0x00000330
        /*00dc*/ 	.word	0x000000ff
        /*00e0*/ 	.word	0x00000018
        /*00e4*/ 	.short	0x0100
        /*00e6*/ 	.byte	0x07
	.zero		1


	//   ....[4]....
        /*00e8*/ 	.word	0x00000800
        /*00ec*/ 	.word	0x000000ff
        /*00f0*/ 	.word	0x00000050
        /*00f4*/ 	.short	0x0100
        /*00f6*/ 	.byte	0x0c
	.zero		1


	//   ....[5]....
        /*00f8*/ 	.word	0x00000860
        /*00fc*/ 	.word	0x000000ff
        /*0100*/ 	.word	0x00000058
        /*0104*/ 	.short	0x0100
        /*0106*/ 	.byte	0x0c
	.zero		1


	//   ....[6]....
        /*0108*/ 	.word	0x00000890
        /*010c*/ 	.word	0x000000ff
        /*0110*/ 	.word	0x00000030
        /*0114*/ 	.short	0x0100
        /*0116*/ 	.byte	0x0d
	.zero		1


	//   ....[7]....
        /*0118*/ 	.word	0x000008d0
        /*011c*/ 	.word	0x000000ff
        /*0120*/ 	.word	0x00000038
        /*0124*/ 	.short	0x0100
        /*0126*/ 	.byte	0x0d
	.zero		1


	//   ....[8]....
        /*0128*/ 	.word	0x000008e0
        /*012c*/ 	.word	0x000000ff
        /*0130*/ 	.word	0x00000040
        /*0134*/ 	.short	0x0100
        /*0136*/ 	.byte	0x0d
	.zero		1


	//   ....[9]....
        /*0138*/ 	.word	0x000008f0
        /*013c*/ 	.word	0x000000ff
        /*0140*/ 	.word	0x00000048
        /*0144*/ 	.short	0x0100
        /*0146*/ 	.byte	0x0d
	.zero		1


	//   ....[10]....
        /*0148*/ 	.word	0x00001770
        /*014c*/ 	.word	0x0000009d
        /*0150*/ 	.word	0x00000000
        /*0154*/ 	.short	0x010a
        /*0156*/ 	.byte	0x2d
	.zero		1


	//   ....[11]....
        /*0158*/ 	.word	0x00001920
        /*015c*/ 	.word	0x00000003
        /*0160*/ 	.word	0x00000000
        /*0164*/ 	.short	0x010a
        /*0166*/ 	.byte	0x3f
	.zero		1


	//   ....[12]....
        /*0168*/ 	.word	0x00001980
        /*016c*/ 	.word	0x00000003
        /*0170*/ 	.word	0x00000000
        /*0174*/ 	.short	0x010a
        /*0176*/ 	.byte	0x3f
	.zero		1


	//   ....[13]....
        /*0178*/ 	.word	0x00001f10
        /*017c*/ 	.word	0x000000ff
        /*0180*/ 	.word	0x00000000
        /*0184*/ 	.short	0x010a
        /*0186*/ 	.byte	0x07
	.zero		1


	//   ....[14]....
        /*0188*/ 	.word	0x00001f50
        /*018c*/ 	.word	0x000000ff
        /*0190*/ 	.word	0x00000000
        /*0194*/ 	.short	0x010a
        /*0196*/ 	.byte	0x07
	.zero		1


	//   ....[15]....
        /*0198*/ 	.word	0x000023f0
        /*019c*/ 	.word	0x00000004
        /*01a0*/ 	.word	0x00000000
        /*01a4*/ 	.short	0x0101
        /*01a6*/ 	.byte	0x3f
	.zero		1


	//   ....[16]....
        /*01a8*/ 	.word	0x000024f0
        /*01ac*/ 	.word	0x0000009e
        /*01b0*/ 	.word	0x00000000
        /*01b4*/ 	.short	0x0101
        /*01b6*/ 	.byte	0x2e
	.zero		1


	//   ....[17]....
        /*01b8*/ 	.word	0x000025f0
        /*01bc*/ 	.word	0x00000000
        /*01c0*/ 	.word	0x00000000
        /*01c4*/ 	.short	0x0101
        /*01c6*/ 	.byte	0x3f
	.zero		1


	//   ....[18]....
        /*01c8*/ 	.word	0x000026b0
        /*01cc*/ 	.word	0x0000009d
        /*01d0*/ 	.word	0x00000010
        /*01d4*/ 	.short	0x010a
        /*01d6*/ 	.byte	0x2d
	.zero		1


	//   ....[19]....
        /*01d8*/ 	.word	0x0000a490
        /*01dc*/ 	.word	0x000000a0
        /*01e0*/ 	.word	0x00000000
        /*01e4*/ 	.short	0x0101
        /*01e6*/ 	.byte	0x2e
	.zero		1


	//   ....[20]....
        /*01e8*/ 	.word	0x0000af90
        /*01ec*/ 	.word	0x00000007
        /*01f0*/ 	.word	0x00000010
        /*01f4*/ 	.short	0x010a
        /*01f6*/ 	.byte	0x3f
	.zero		1


	//   ....[21]....
        /*01f8*/ 	.word	0x0000b430
        /*01fc*/ 	.word	0x00000002
        /*0200*/ 	.word	0x00000058
        /*0204*/ 	.short	0x0101
        /*0206*/ 	.byte	0x3f
	.zero		1


	//   ....[22]....
        /*0208*/ 	.word	0x0000bbb0
        /*020c*/ 	.word	0x00000005
        /*0210*/ 	.word	0x00000000
        /*0214*/ 	.short	0x010a
        /*0216*/ 	.byte	0x3f
	.zero		1


	//   ....[23]....
        /*0218*/ 	.word	0x0000bc30
        /*021c*/ 	.word	0x00000003
        /*0220*/ 	.word	0x00000000
        /*0224*/ 	.short	0x010a
        /*0226*/ 	.byte	0x3f
	.zero		1


	//   ....[24]....
        /*0228*/ 	.word	0x0000bc90
        /*022c*/ 	.word	0x0000009f
        /*0230*/ 	.word	0x00000000
        /*0234*/ 	.short	0x010a
        /*0236*/ 	.byte	0x3f
	.zero		1


	//   ....[25]....
        /*0238*/ 	.word	0x0000bce0
        /*023c*/ 	.word	0x00000003
        /*0240*/ 	.word	0x00000000
        /*0244*/ 	.short	0x010a
        /*0246*/ 	.byte	0x3f
	.zero		1


	//   ....[26]....
        /*0248*/ 	.word	0x0000bd40
        /*024c*/ 	.word	0x00000005
        /*0250*/ 	.word	0x00000000
        /*0254*/ 	.short	0x010a
        /*0256*/ 	.byte	0x3f
	.zero		1


	//   ....[27]....
        /*0258*/ 	.word	0x0000bd90
        /*025c*/ 	.word	0x0000009f
        /*0260*/ 	.word	0x00000010
        /*0264*/ 	.short	0x010a
        /*0266*/ 	.byte	0x3f
	.zero		1


	//   ....[28]....
        /*0268*/ 	.word	0x0000be60
        /*026c*/ 	.word	0x00000007
        /*0270*/ 	.word	0x00000010
        /*0274*/ 	.short	0x010a
        /*0276*/ 	.byte	0x3f
	.zero		1


	//   ....[29]....
        /*0278*/ 	.word	0x0000bf30
        /*027c*/ 	.word	0x00000005
        /*0280*/ 	.word	0x00000000
        /*0284*/ 	.short	0x010a
        /*0286*/ 	.byte	0x3f
	.zero		1


	//----- nvinfo : EIATTR_NUM_MBARRIERS
	.align		4
.L_35:
        /*0288*/ 	.byte	0x03, 0x38
        /*028a*/ 	.short	0x000a


	//----- nvinfo : EIATTR_EXIT_INSTR_OFFSETS
	.align		4
        /*028c*/ 	.byte	0x04, 0x1c
        /*028e*/ 	.short	(.L_37 - .L_36)


	//   ....[0]....
.L_36:
        /*0290*/ 	.word	0x00001450


	//   ....[1]....
        /*0294*/ 	.word	0x000014b0


	//   ....[2]....
        /*0298*/ 	.word	0x0000aba0


	//   ....[3]....
        /*029c*/ 	.word	0x0000abd0


	//   ....[4]....
        /*02a0*/ 	.word	0x0000bc80


	//----- nvinfo : EIATTR_MAX_THREADS
	.align		4
.L_37:
        /*02a4*/ 	.byte	0x04, 0x05
        /*02a6*/ 	.short	(.L_39 - .L_38)
.L_38:
        /*02a8*/ 	.word	0x00000180
        /*02ac*/ 	.word	0x00000001
        /*02b0*/ 	.word	0x00000001


	//----- nvinfo : EIATTR_CRS_STACK_SIZE
	.align		4
.L_39:
        /*02b4*/ 	.byte	0x04, 0x1e
        /*02b6*/ 	.short	(.L_41 - .L_40)
.L_40:
        /*02b8*/ 	.word	0x00000000


	//----- nvinfo : EIATTR_CBANK_PARAM_SIZE
	.align		4
.L_41:
        /*02bc*/ 	.byte	0x03, 0x19
        /*02be*/ 	.short	0x0470


	//----- nvinfo : EIATTR_PARAM_CBANK
	.align		4
        /*02c0*/ 	.byte	0x04, 0x0a
        /*02c2*/ 	.short	(.L_43 - .L_42)
	.align		4
.L_42:
        /*02c4*/ 	.word	index@(.nv.constant0._ZN7cutlass13device_kernelINS_4gemm6kernel13GemmUniversalIN4cute5tupleIJiiiiEEENS1_10collective13CollectiveMmaINS1_34MainloopSm90TmaGmmaWarpSpecializedILi2ENS5_IJNS4_1CILi2EEESB_NSA_ILi1EEEEEENS1_32KernelTmaWarpSpecializedPingpongEEENS5_IJNSA_ILi64EEENSA_ILi256EEESG_EEENS_10tfloat32_tENS5_IJlSC_lEEESJ_SK_NS4_8TiledMMAINS4_8MMA_AtomIJNS4_4SM904GMMA30MMA_64x256x8_F32TF32TF32_SS_TNILNSO_7ScaleInE1ELSQ_1EEEEEENS4_6LayoutINS5_IJSC_SC_SC_EEENS5_IJNSA_ILi0EEESV_SV_EEEEENS5_IJNS4_10UnderscoreESY_SY_EEEEENS4_23SM90_TMA_LOAD_MULTICASTENS4_14ComposedLayoutINS4_7SwizzleILi3ELi4ELi3EEENS4_18smem_ptr_flag_bitsILi32EEENST_INS5_IJNSA_ILi8EEENSA_ILi32EEEEEENS5_IJS18_SC_EEEEEEEvNS4_8identityES11_S1C_vS1D_EENS_8epilogue10collective6detail29Sm90TmaWarpSpecializedAdapterINS1G_15DefaultEpilogueISJ_SK_SK_NS1F_6thread17LinearCombinationISJ_Li1EffLNS1K_9ScaleType4KindE0ELNS_15FloatRoundStyleE2ESJ_EENS1_15EpilogueDefaultEEEEEvvEEEEvNT_6ParamsE)
        /*02c8*/ 	.short	0x0210
        /*02ca*/ 	.short	0x0470


	//----- nvinfo : EIATTR_SW_WAR
	.align		4
.L_43:
        /*02cc*/ 	.byte	0x04, 0x36
        /*02ce*/ 	.short	(.L_45 - .L_44)
.L_44:
        /*02d0*/ 	.word	0x00000008
.L_45:


//--------------------- .nv.callgraph             --------------------------
	.section	.nv.callgraph,"",@"SHT_CUDA_CALLGRAPH"
	.align	4
	.sectionentsize	8
	.align		4
        /*0000*/ 	.word	0x00000000
	.align		4
        /*0004*/ 	.word	0xffffffff
	.align		4
        /*0008*/ 	.word	index@(_ZN7cutlass13device_kernelINS_4gemm6kernel13GemmUniversalIN4cute5tupleIJiiiiEEENS1_10collective13CollectiveMmaINS1_34MainloopSm90TmaGmmaWarpSpecializedILi2ENS5_IJNS4_1CILi2EEESB_NSA_ILi1EEEEEENS1_32KernelTmaWarpSpecializedPingpongEEENS5_IJNSA_ILi64EEENSA_ILi256EEESG_EEENS_10tfloat32_tENS5_IJlSC_lEEESJ_SK_NS4_8TiledMMAINS4_8MMA_AtomIJNS4_4SM904GMMA30MMA_64x256x8_F32TF32TF32_SS_TNILNSO_7ScaleInE1ELSQ_1EEEEEENS4_6LayoutINS5_IJSC_SC_SC_EEENS5_IJNSA_ILi0EEESV_SV_EEEEENS5_IJNS4_10UnderscoreESY_SY_EEEEENS4_23SM90_TMA_LOAD_MULTICASTENS4_14ComposedLayoutINS4_7SwizzleILi3ELi4ELi3EEENS4_18smem_ptr_flag_bitsILi32EEENST_INS5_IJNSA_ILi8EEENSA_ILi32EEEEEENS5_IJS18_SC_EEEEEEEvNS4_8identityES11_S1C_vS1D_EENS_8epilogue10collective6detail29Sm90TmaWarpSpecializedAdapterINS1G_15DefaultEpilogueISJ_SK_SK_NS1F_6thread17LinearCombinationISJ_Li1EffLNS1K_9ScaleType4KindE0ELNS_15FloatRoundStyleE2ESJ_EENS1_15EpilogueDefaultEEEEEvvEEEEvNT_6ParamsE)
	.align		4
        /*000c*/ 	.word	index@(__assertfail)
	.align		4
        /*0010*/ 	.word	0x00000000
	.align		4
        /*0014*/ 	.word	0xfffffffe
	.align		4
        /*0018*/ 	.word	0x00000000
	.align		4
        /*001c*/ 	.word	0xfffffffd
	.align		4
        /*0020*/ 	.word	0x00000000
	.align		4
        /*0024*/ 	.word	0xfffffffc


//--------------------- .nv.constant4             --------------------------
	.section	.nv.constant4,"a",@progbits
	.align	8
	.align		8
.nv.constant4:
        /*0000*/ 	.dword	__assertfail
	.align		8
        /*0008*/ 	.dword	__unnamed_1
	.align		8
        /*0010*/ 	.dword	_ZN40_INTERNAL_4da2b31f_4_k_cu_efb3349e_234404cuda3std3__45__cpo5beginE
	.align		8
        /*0018*/ 	.dword	_ZN40_INTERNAL_4da2b31f_4_k_cu_efb3349e_234404cuda3std3__45__cpo3endE
	.align		8
        /*0020*/ 	.dword	_ZN40_INTERNAL_4da2b31f_4_k_cu_efb3349e_234404cuda3std3__45__cpo6cbeginE
	.align		8
        /*0028*/ 	.dword	_ZN40_INTERNAL_4da2b31f_4_k_cu_efb3349e_234404cuda3std3__45__cpo4cendE
	.align		8
        /*0030*/ 	.dword	_ZN40_INTERNAL_4da2b31f_4_k_cu_efb3349e_234404cuda3std3__442_GLOBAL__N__4da2b31f_4_k_cu_efb3349e_234406ignoreE
	.align		8
        /*0038*/ 	.dword	_ZN40_INTERNAL_4da2b31f_4_k_cu_efb3349e_234404cuda3std3__419piecewise_constructE
	.align		8
        /*0040*/ 	.dword	_ZN40_INTERNAL_4da2b31f_4_k_cu_efb3349e_234404cuda3std3__48in_placeE
	.align		8
        /*0048*/ 	.dword	_ZN40_INTERNAL_4da2b31f_4_k_cu_efb3349e_234404cuda3std6ranges3__45__cpo4swapE
	.align		8
        /*0050*/ 	.dword	_ZN40_INTERNAL_4da2b31f_4_k_cu_efb3349e_234404cuda3std6ranges3__45__cpo9iter_moveE
	.align		8
        /*0058*/ 	.dword	_ZN40_INTERNAL_4da2b31f_4_k_cu_efb3349e_234404cute7productE
	.align		8
        /*0060*/ 	.dword	_ZN40_INTERNAL_4da2b31f_4_k_cu_efb3349e_234404cute1_E
	.align		8
        /*0068*/ 	.dword	$str$22
	.align		8
        /*0070*/ 	.dword	$str$23


//--------------------- .text._ZN7cutlass13device_kernelINS_4gemm6kernel13GemmUniversalIN4cute5tupleIJiiiiEEENS1_10collective13CollectiveMmaINS1_34MainloopSm90TmaGmmaWarpSpecializedILi2ENS5_IJNS4_1CILi2EEESB_NSA_ILi1EEEEEENS1_32KernelTmaWarpSpecializedPingpongEEENS5_IJNSA_ILi64EEENSA_ILi256EEESG_EEENS_10tfloat32_tENS5_IJlSC_lEEESJ_SK_NS4_8TiledMMAINS4_8MMA_AtomIJNS4_4SM904GMMA30MMA_64x256x8_F32TF32TF32_SS_TNILNSO_7ScaleInE1ELSQ_1EEEEEENS4_6LayoutINS5_IJSC_SC_SC_EEENS5_IJNSA_ILi0EEESV_SV_EEEEENS5_IJNS4_10UnderscoreESY_SY_EEEEENS4_23SM90_TMA_LOAD_MULTICASTENS4_14ComposedLayoutINS4_7SwizzleILi3ELi4ELi3EEENS4_18smem_ptr_flag_bitsILi32EEENST_INS5_IJNSA_ILi8EEENSA_ILi32EEEEEENS5_IJS18_SC_EEEEEEEvNS4_8identityES11_S1C_vS1D_EENS_8epilogue10collective6detail29Sm90TmaWarpSpecializedAdapterINS1G_15DefaultEpilogueISJ_SK_SK_NS1F_6thread17LinearCombinationISJ_Li1EffLNS1K_9ScaleType4KindE0ELNS_15FloatRoundStyleE2ESJ_EENS1_15EpilogueDefaultEEEEEvvEEEEvNT_6ParamsE --------------------------
	.section	.text._ZN7cutlass13device_kernelINS_4gemm6kernel13GemmUniversalIN4cute5tupleIJiiiiEEENS1_10collective13CollectiveMmaINS1_34MainloopSm90TmaGmmaWarpSpecializedILi2ENS5_IJNS4_1CILi2EEESB_NSA_ILi1EEEEEENS1_32KernelTmaWarpSpecializedPingpongEEENS5_IJNSA_ILi64EEENSA_ILi256EEESG_EEENS_10tfloat32_tENS5_IJlSC_lEEESJ_SK_NS4_8TiledMMAINS4_8MMA_AtomIJNS4_4SM904GMMA30MMA_64x256x8_F32TF32TF32_SS_TNILNSO_7ScaleInE1ELSQ_1EEEEEENS4_6LayoutINS5_IJSC_SC_SC_EEENS5_IJNSA_ILi0EEESV_SV_EEEEENS5_IJNS4_10UnderscoreESY_SY_EEEEENS4_23SM90_TMA_LOAD_MULTICASTENS4_14ComposedLayoutINS4_7SwizzleILi3ELi4ELi3EEENS4_18smem_ptr_flag_bitsILi32EEENST_INS5_IJNSA_ILi8EEENSA_ILi32EEEEEENS5_IJS18_SC_EEEEEEEvNS4_8identityES11_S1C_vS1D_EENS_8epilogue10collective6detail29Sm90TmaWarpSpecializedAdapterINS1G_15DefaultEpilogueISJ_SK_SK_NS1F_6thread17LinearCombinationISJ_Li1EffLNS1K_9ScaleType4KindE0ELNS_15FloatRoundStyleE2ESJ_EENS1_15EpilogueDefaultEEEEEvvEEEEvNT_6ParamsE,"ax",@progbits
	.align	128
.text._ZN7cutlass13device_kernelINS_4gemm6kernel13GemmUniversalIN4cute5tupleIJiiiiEEENS1_10collective13CollectiveMmaINS1_34MainloopSm90TmaGmmaWarpSpecializedILi2ENS5_IJNS4_1CILi2EEESB_NSA_ILi1EEEEEENS1_32KernelTmaWarpSpecializedPingpongEEENS5_IJNSA_ILi64EEENSA_ILi256EEESG_EEENS_10tfloat32_tENS5_IJlSC_lEEESJ_SK_NS4_8TiledMMAINS4_8MMA_AtomIJNS4_4SM904GMMA30MMA_64x256x8_F32TF32TF32_SS_TNILNSO_7ScaleInE1ELSQ_1EEEEEENS4_6LayoutINS5_IJSC_SC_SC_EEENS5_IJNSA_ILi0EEESV_SV_EEEEENS5_IJNS4_10UnderscoreESY_SY_EEEEENS4_23SM90_TMA_LOAD_MULTICASTENS4_14ComposedLayoutINS4_7SwizzleILi3ELi4ELi3EEENS4_18smem_ptr_flag_bitsILi32EEENST_INS5_IJNSA_ILi8EEENSA_ILi32EEEEEENS5_IJS18_SC_EEEEEEEvNS4_8identityES11_S1C_vS1D_EENS_8epilogue10collective6detail29Sm90TmaWarpSpecializedAdapterINS1G_15DefaultEpilogueISJ_SK_SK_NS1F_6thread17LinearCombinationISJ_Li1EffLNS1K_9ScaleType4KindE0ELNS_15FloatRoundStyleE2ESJ_EENS1_15EpilogueDefaultEEEEEvvEEEEvNT_6ParamsE:
        .type           _ZN7cutlass13device_kernelINS_4gemm6kernel13GemmUniversalIN4cute5tupleIJiiiiEEENS1_10collective13CollectiveMmaINS1_34MainloopSm90TmaGmmaWarpSpecializedILi2ENS5_IJNS4_1CILi2EEESB_NSA_ILi1EEEEEENS1_32KernelTmaWarpSpecializedPingpongEEENS5_IJNSA_ILi64EEENSA_ILi256EEESG_EEENS_10tfloat32_tENS5_IJlSC_lEEESJ_SK_NS4_8TiledMMAINS4_8MMA_AtomIJNS4_4SM904GMMA30MMA_64x256x8_F32TF32TF32_SS_TNILNSO_7ScaleInE1ELSQ_1EEEEEENS4_6LayoutINS5_IJSC_SC_SC_EEENS5_IJNSA_ILi0EEESV_SV_EEEEENS5_IJNS4_10UnderscoreESY_SY_EEEEENS4_23SM90_TMA_LOAD_MULTICASTENS4_14ComposedLayoutINS4_7SwizzleILi3ELi4ELi3EEENS4_18smem_ptr_flag_bitsILi32EEENST_INS5_IJNSA_ILi8EEENSA_ILi32EEEEEENS5_IJS18_SC_EEEEEEEvNS4_8identityES11_S1C_vS1D_EENS_8epilogue10collective6detail29Sm90TmaWarpSpecializedAdapterINS1G_15DefaultEpilogueISJ_SK_SK_NS1F_6thread17LinearCombinationISJ_Li1EffLNS1K_9ScaleType4KindE0ELNS_15FloatRoundStyleE2ESJ_EENS1_15EpilogueDefaultEEEEEvvEEEEvNT_6ParamsE,@function
        .size           _ZN7cutlass13device_kernelINS_4gemm6kernel13GemmUniversalIN4cute5tupleIJiiiiEEENS1_10collective13CollectiveMmaINS1_34MainloopSm90TmaGmmaWarpSpecializedILi2ENS5_IJNS4_1CILi2EEESB_NSA_ILi1EEEEEENS1_32KernelTmaWarpSpecializedPingpongEEENS5_IJNSA_ILi64EEENSA_ILi256EEESG_EEENS_10tfloat32_tENS5_IJlSC_lEEESJ_SK_NS4_8TiledMMAINS4_8MMA_AtomIJNS4_4SM904GMMA30MMA_64x256x8_F32TF32TF32_SS_TNILNSO_7ScaleInE1ELSQ_1EEEEEENS4_6LayoutINS5_IJSC_SC_SC_EEENS5_IJNSA_ILi0EEESV_SV_EEEEENS5_IJNS4_10UnderscoreESY_SY_EEEEENS4_23SM90_TMA_LOAD_MULTICASTENS4_14ComposedLayoutINS4_7SwizzleILi3ELi4ELi3EEENS4_18smem_ptr_flag_bitsILi32EEENST_INS5_IJNSA_ILi8EEENSA_ILi32EEEEEENS5_IJS18_SC_EEEEEEEvNS4_8identityES11_S1C_vS1D_EENS_8epilogue10collective6detail29Sm90TmaWarpSpecializedAdapterINS1G_15DefaultEpilogueISJ_SK_SK_NS1F_6thread17LinearCombinationISJ_Li1EffLNS1K_9ScaleType4KindE0ELNS_15FloatRoundStyleE2ESJ_EENS1_15EpilogueDefaultEEEEEvvEEEEvNT_6ParamsE,(.L_x_324 - _ZN7cutlass13device_kernelINS_4gemm6kernel13GemmUniversalIN4cute5tupleIJiiiiEEENS1_10collective13CollectiveMmaINS1_34MainloopSm90TmaGmmaWarpSpecializedILi2ENS5_IJNS4_1CILi2EEESB_NSA_ILi1EEEEEENS1_32KernelTmaWarpSpecializedPingpongEEENS5_IJNSA_ILi64EEENSA_ILi256EEESG_EEENS_10tfloat32_tENS5_IJlSC_lEEESJ_SK_NS4_8TiledMMAINS4_8MMA_AtomIJNS4_4SM904GMMA30MMA_64x256x8_F32TF32TF32_SS_TNILNSO_7ScaleInE1ELSQ_1EEEEEENS4_6LayoutINS5_IJSC_SC_SC_EEENS5_IJNSA_ILi0EEESV_SV_EEEEENS5_IJNS4_10UnderscoreESY_SY_EEEEENS4_23SM90_TMA_LOAD_MULTICASTENS4_14ComposedLayoutINS4_7SwizzleILi3ELi4ELi3EEENS4_18smem_ptr_flag_bitsILi32EEENST_INS5_IJNSA_ILi8EEENSA_ILi32EEEEEENS5_IJS18_SC_EEEEEEEvNS4_8identityES11_S1C_vS1D_EENS_8epilogue10collective6detail29Sm90TmaWarpSpecializedAdapterINS1G_15DefaultEpilogueISJ_SK_SK_NS1F_6thread17LinearCombinationISJ_Li1EffLNS1K_9ScaleType4KindE0ELNS_15FloatRoundStyleE2ESJ_EENS1_15EpilogueDefaultEEEEEvvEEEEvNT_6ParamsE)
        .other          _ZN7cutlass13device_kernelINS_4gemm6kernel13GemmUniversalIN4cute5tupleIJiiiiEEENS1_10collective13CollectiveMmaINS1_34MainloopSm90TmaGmmaWarpSpecializedILi2ENS5_IJNS4_1CILi2EEESB_NSA_ILi1EEEEEENS1_32KernelTmaWarpSpecializedPingpongEEENS5_IJNSA_ILi64EEENSA_ILi256EEESG_EEENS_10tfloat32_tENS5_IJlSC_lEEESJ_SK_NS4_8TiledMMAINS4_8MMA_AtomIJNS4_4SM904GMMA30MMA_64x256x8_F32TF32TF32_SS_TNILNSO_7ScaleInE1ELSQ_1EEEEEENS4_6LayoutINS5_IJSC_SC_SC_EEENS5_IJNSA_ILi0EEESV_SV_EEEEENS5_IJNS4_10UnderscoreESY_SY_EEEEENS4_23SM90_TMA_LOAD_MULTICASTENS4_14ComposedLayoutINS4_7SwizzleILi3ELi4ELi3EEENS4_18smem_ptr_flag_bitsILi32EEENST_INS5_IJNSA_ILi8EEENSA_ILi32EEEEEENS5_IJS18_SC_EEEEEEEvNS4_8identityES11_S1C_vS1D_EENS_8epilogue10collective6detail29Sm90TmaWarpSpecializedAdapterINS1G_15DefaultEpilogueISJ_SK_SK_NS1F_6thread17LinearCombinationISJ_Li1EffLNS1K_9ScaleType4KindE0ELNS_15FloatRoundStyleE2ESJ_EENS1_15EpilogueDefaultEEEEEvvEEEEvNT_6ParamsE,@"STO_CUDA_ENTRY STV_DEFAULT"
_ZN7cutlass13device_kernelINS_4gemm6kernel13GemmUniversalIN4cute5tupleIJiiiiEEENS1_10collective13CollectiveMmaINS1_34MainloopSm90TmaGmmaWarpSpecializedILi2ENS5_IJNS4_1CILi2EEESB_NSA_ILi1EEEEEENS1_32KernelTmaWarpSpecializedPingpongEEENS5_IJNSA_ILi64EEENSA_ILi256EEESG_EEENS_10tfloat32_tENS5_IJlSC_lEEESJ_SK_NS4_8TiledMMAINS4_8MMA_AtomIJNS4_4SM904GMMA30MMA_64x256x8_F32TF32TF32_SS_TNILNSO_7ScaleInE1ELSQ_1EEEEEENS4_6LayoutINS5_IJSC_SC_SC_EEENS5_IJNSA_ILi0EEESV_SV_EEEEENS5_IJNS4_10UnderscoreESY_SY_EEEEENS4_23SM90_TMA_LOAD_MULTICASTENS4_14ComposedLayoutINS4_7SwizzleILi3ELi4ELi3EEENS4_18smem_ptr_flag_bitsILi32EEENST_INS5_IJNSA_ILi8EEENSA_ILi32EEEEEENS5_IJS18_SC_EEEEEEEvNS4_8identityES11_S1C_vS1D_EENS_8epilogue10collective6detail29Sm90TmaWarpSpecializedAdapterINS1G_15DefaultEpilogueISJ_SK_SK_NS1F_6thread17LinearCombinationISJ_Li1EffLNS1K_9ScaleType4KindE0ELNS_15FloatRoundStyleE2ESJ_EENS1_15EpilogueDefaultEEEEEvvEEEEvNT_6ParamsE:
[----:B------:R-:W0:Y:S01]  /*0000*/  LDC R1, c[0x0][0x28] ;  /* 0x00000a00ff017b82 */ /* 0x000e220000000800 */
[----:B------:R-:W1:Y:S01]  /*0010*/  S2R R0, SR_TID.X ;  /* 0x0000000000007919 */ /* 0x000e620000002100 */
[----:B------:R-:W-:Y:S01]  /*0020*/  ELECT P0, URZ, PT ;  /* 0x00000000003f782f */ /* 0x000fe20003800000 */
[----:B------:R-:W-:Y:S01]  /*0030*/  BSSY B0, `(.L_x_0) ;  /* 0x0000014000007945 */ /* 0x000fe20003800000 */
[--C-:B-1----:R-:W-:Y:S02]  /*0040*/  SHF.R.U32.HI R2, RZ, 0x5, R0.reuse ;  /* 0x00000005ff027819 */ /* 0x102fe40000011600 */
[----:B------:R-:W-:-:S03]  /*0050*/  SHF.R.U32.HI R4, RZ, 0x7, R0 ;  /* 0x00000007ff047819 */ /* 0x000fc60000011600 */
[----:B------:R-:W1:Y:S02]  /*0060*/  SHFL.IDX PT, R3, R2, RZ, 0x1f ;  /* 0x00001fff02037589 */ /* 0x000e6400000e0000 */
[----:B-1----:R-:W-:Y:S02]  /*0070*/  R2UR UR6, R3 ;  /* 0x00000000030672ca */ /* 0x002fe400000e0000 */
[----:B------:R1:W2:Y:S11]  /*0080*/  SHFL.IDX PT, R3, R4, RZ, 0x1f ;  /* 0x00001fff04037589 */ /* 0x0002b600000e0000 */
[----:B------:R-:W-:-:S02]  /*0090*/  USHF.R.S32.HI UR4, URZ, 0x1f, UR6 ;  /* 0x0000001f3f047899 */ /* 0x000fc40008011406 */
[----:B------:R-:W-:Y:S02]  /*00a0*/  ISETP.NE.OR P0, PT, RZ, UR6, !P0 ;  /* 0x00000006ff007c0c */ /* 0x000fe4000c705670 */
[----:B------:R-:W-:-:S04]  /*00b0*/  ULEA.HI UR4, UR4, UR6, URZ, 0x2 ;  /* 0x0000000604047291 */ /* 0x000fc8000f8f103f */
[----:B------:R-:W-:-:S04]  /*00c0*/  ULOP3.LUT UR4, UR4, 0xfffffffc, URZ, 0xc0, !UPT ;  /* 0xfffffffc04047892 */ /* 0x000fc8000f8ec03f */
[----:B------:R-:W-:-:S03]  /*00d0*/  UIADD3 UR6, UR6, -UR4, URZ ;  /* 0x8000000406067290 */ /* 0x000fc6000fffe03f */
[----:B012---:R-:W-:Y:S09]  /*00e0*/  @P0 BRA `(.L_x_1) ;  /* 0x0000000000200947 */ /* 0x007ff20003800000 */
[----:B------:R-:W-:Y:S02]  /*00f0*/  ULDC.64 UR4, c[0x0][0x198] ;  /* 0x0000660000047ab9 */ /* 0x000fe40000000a00 */
[----:B------:R-:W-:Y:S02]  /*0100*/  UIADD3 UR8, UP0, UR4, 0xf0, URZ ;  /* 0x000000f004087890 */ /* 0x000fe4000ff1e03f */
[----:B------:R-:W-:Y:S02]  /*0110*/  UIADD3 UR4, UP1, UR4, 0x1f0, URZ ;  /* 0x000001f004047890 */ /* 0x000fe4000ff3e03f */
[----:B------:R-:W-:Y:S02]  /*0120*/  UIADD3.X UR9, URZ, UR5, URZ, UP0, !UPT ;  /* 0x000000053f097290 */ /* 0x000fe400087fe43f */
[----:B------:R-:W-:-:S07]  /*0130*/  UIADD3.X UR5, URZ, UR5, URZ, UP1, !UPT ;  /* 0x000000053f057290 */ /* 0x000fce0008ffe43f */
[----:B------:R0:W-:Y:S02]  /*0140*/  UTMACCTL.PF [UR8] ;  /* 0x00000000080079b9 */ /* 0x0001e40008040000 */
[----:B------:R0:W-:Y:S02]  /*0150*/  UTMACCTL.PF [UR4] ;  /* 0x00000000040079b9 */ /* 0x0001e40008040000 */
[----:B0-----:R-:W-:Y:S01]  /*0160*/  NOP ;  /* 0x0000000000007918 */ /* 0x001fe20000000000 */
.L_x_1:
[----:B------:R-:W-:Y:S05]  /*0170*/  BSYNC B0 ;  /* 0x0000000000007941 */ /* 0x000fea0003800000 */
.L_x_0:
[----:B------:R-:W0:Y:S01]  /*0180*/  SHFL.IDX PT, R5, R2, RZ, 0x1f ;  /* 0x00001fff02057589 */ /* 0x000e2200000e0000 */
[----:B------:R-:W-:Y:S01]  /*0190*/  R2UR UR19, R3 ;  /* 0x00000000031372ca */ /* 0x000fe200000e0000 */
[----:B------:R-:W-:-:S04]  /*01a0*/  UISETP.NE.AND UP0, UPT, UR6, 0x3, UPT ;  /* 0x000000030600788c */ /* 0x000fc8000bf05270 */
[----:B------:R-:W-:-:S08]  /*01b0*/  UISETP.EQ.OR UP0, UPT, UR6, URZ, !UP0 ;  /* 0x0000003f0600728c */ /* 0x000fd0000c702670 */
[----:B------:R-:W-:Y:S02]  /*01c0*/  UIADD3 UR14, UR19, -0x1, URZ ;  /* 0xffffffff130e7890 */ /* 0x000fe4000fffe03f */
[----:B------:R-:W-:Y:S02]  /*01d0*/  UISETP.EQ.AND UP0, UPT, UR19, URZ, UP0 ;  /* 0x0000003f1300728c */ /* 0x000fe40008702270 */
[----:B------:R-:W-:Y:S02]  /*01e0*/  UISETP.GE.U32.AND UP1, UPT, UR14, 0x2, UPT ;  /* 0x000000020e00788c */ /* 0x000fe4000bf26070 */
[----:B------:R-:W-:Y:S01]  /*01f0*/  USEL UR42, URZ, 0x1, !UP0 ;  /* 0x000000013f2a7887 */ /* 0x000fe2000c000000 */
[----:B0-----:R-:W-:-:S03]  /*0200*/  ISETP.NE.AND P0, PT, R5, RZ, PT ;  /* 0x000000ff0500720c */ /* 0x001fc60003f05270 */
[----:B------:R-:W-:-:S10]  /*0210*/  USEL UR42, UR42, 0x2, UP1 ;  /* 0x000000022a2a7887 */ /* 0x000fd40008800000 */
[----:B------:R-:W-:Y:S05]  /*0220*/  @P0 BRA `(.L_x_2) ;  /* 0x0000000000480947 */ /* 0x000fea0003800000 */
[----:B------:R-:W0:Y:S01]  /*0230*/  S2UR UR7, SR_CgaCtaId ;  /* 0x00000000000779c3 */ /* 0x000e220000008800 */
[----:B------:R-:W-:Y:S01]  /*0240*/  UMOV UR4, 0x400 ;  /* 0x0000040000047882 */ /* 0x000fe20000000000 */
[----:B------:R-:W-:Y:S01]  /*0250*/  UMOV UR5, 0x1 ;  /* 0x0000000100057882 */ /* 0x000fe20000000000 */
[----:B------:R-:W-:Y:S01]  /*0260*/  UMOV UR8, 0x3 ;  /* 0x0000000300087882 */ /* 0x000fe20000000000 */
[----:B------:R-:W-:Y:S01]  /*0270*/  ELECT P0, URZ, PT ;  /* 0x00000000003f782f */ /* 0x000fe20003800000 */
[----:B------:R-:W-:-:S04]  /*0280*/  UIADD3 UR8, -UR8, 0x100000, URZ ;  /* 0x0010000008087890 */ /* 0x000fc8000fffe13f */
[----:B------:R-:W-:Y:S02]  /*0290*/  USHF.L.U32 UR9, UR8, 0xb, URZ ;  /* 0x0000000b08097899 */ /* 0x000fe4000800063f */
[----:B------:R-:W-:Y:S02]  /*02a0*/  USHF.L.U32 UR8, UR8, 0x1, URZ ;  /* 0x0000000108087899 */ /* 0x000fe4000800063f */
[----:B0-----:R-:W-:Y:S02]  /*02b0*/  ULEA UR7, UR7, UR4, 0x18 ;  /* 0x0000000407077291 */ /* 0x001fe4000f8ec03f */
[----:B------:R-:W-:-:S04]  /*02c0*/  UIADD3 UR4, -UR5, 0x100000, URZ ;  /* 0x0010000005047890 */ /* 0x000fc8000fffe13f */
[----:B------:R-:W-:Y:S02]  /*02d0*/  USHF.L.U32 UR5, UR4, 0xb, URZ ;  /* 0x0000000b04057899 */ /* 0x000fe4000800063f */
[----:B------:R-:W-:Y:S01]  /*02e0*/  USHF.L.U32 UR4, UR4, 0x1, URZ ;  /* 0x0000000104047899 */ /* 0x000fe2000800063f */
[----:B------:R-:W0:Y:S11]  /*02f0*/  FENCE.VIEW.ASYNC.S ;  /* 0x00000000000073c6 */ /* 0x000e360000000000 */
[----:B0-----:R0:W1:Y:S01]  /*0300*/  SYNCS.EXCH.64 URZ, [UR7], UR4 ;  /* 0x00000004073f75b2 */ /* 0x0010620008000100 */
[----:B------:R0:W2:Y:S01]  /*0310*/  SYNCS.EXCH.64 URZ, [UR7+0x10], UR8 ;  /* 0x00001008073f75b2 */ /* 0x0000a20008000100 */
[----:B------:R0:W3:Y:S01]  /*0320*/  SYNCS.EXCH.64 URZ, [UR7+0x8], UR4 ;  /* 0x00000804073f75b2 */ /* 0x0000e20008000100 */
[----:B------:R0:W4:Y:S01]  /*0330*/  SYNCS.EXCH.64 URZ, [UR7+0x18], UR8 ;  /* 0x00001808073f75b2 */ /* 0x0001220008000100 */
[----:B------:R-:W-:Y:S01]  /*0340*/  NOP ;  /* 0x0000000000007918 */ /* 0x000fe20000000000 */
.L_x_2:
[----:B------:R-:W5:Y:S01]  /*0350*/  S2UR UR15, SR_CTAID.X ;  /* 0x00000000000f79c3 */ /* 0x000f620000002500 */
[----:B------:R-:W-:Y:S01]  /*0360*/  SHF.R.S32.HI R3, RZ, 0x1f, R0 ;  /* 0x0000001fff037819 */ /* 0x000fe20000011400 */
[----:B------:R-:W1:Y:S01]  /*0370*/  SHFL.IDX PT, R8, R2, RZ, 0x1f ;  /* 0x00001fff02087589 */ /* 0x000e6200000e0000 */
[----:B0-----:R-:W-:Y:S01]  /*0380*/  ULDC UR4, c[0x0][0x150] ;  /* 0x0000540000047ab9 */ /* 0x001fe20000000800 */
[----:B------:R-:W-:Y:S02]  /*0390*/  ELECT P0, URZ, PT ;  /* 0x00000000003f782f */ /* 0x000fe40003800000 */
[----:B------:R-:W-:Y:S01]  /*03a0*/  LEA.HI R3, R3, R0, RZ, 0x7 ;  /* 0x0000000003037211 */ /* 0x000fe200078f38ff */
[----:B------:R0:W2:Y:S01]  /*03b0*/  SHFL.IDX PT, R9, R2, RZ, 0x1f ;  /* 0x00001fff02097589 */ /* 0x0000a200000e0000 */
[----:B------:R-:W-:Y:S01]  /*03c0*/  ELECT P1, URZ, PT ;  /* 0x00000000003f782f */ /* 0x000fe20003820000 */
[----:B------:R-:W3:Y:S01]  /*03d0*/  S2UR UR8, SR_CTAID.Y ;  /* 0x00000000000879c3 */ /* 0x000ee20000002600 */
[----:B------:R-:W-:Y:S01]  /*03e0*/  LOP3.LUT R3, R3, 0xffffff80, RZ, 0xc0, !PT ;  /* 0xffffff8003037812 */ /* 0x000fe200078ec0ff */
[----:B------:R-:W-:Y:S01]  /*03f0*/  ULDC UR7, c[0x0][0x144] ;  /* 0x0000510000077ab9 */ /* 0x000fe20000000800 */
[----:B------:R-:W-:Y:S01]  /*0400*/  UMOV UR18, 0x80 ;  /* 0x0000008000127882 */ /* 0x000fe20000000000 */
[----:B------:R-:W-:Y:S01]  /*0410*/  NOP ;  /* 0x0000000000007918 */ /* 0x000fe20000000000 */
[----:B------:R-:W-:Y:S01]  /*0420*/  NOP ;  /* 0x0000000000007918 */ /* 0x000fe20000000000 */
[----:B------:R-:W-:Y:S01]  /*0430*/  IMAD.IADD R3, R0, 0x1, -R3 ;  /* 0x0000000100037824 */ /* 0x000fe200078e0a03 */
[----:B0-----:R-:W-:Y:S01]  /*0440*/  SHF.R.S32.HI R2, RZ, 0x1f, R5 ;  /* 0x0000001fff027819 */ /* 0x001fe20000011405 */
[----:B------:R-:W-:Y:S01]  /*0450*/  ULDC UR17, c[0x0][0x148] ;  /* 0x0000520000117ab9 */ /* 0x000fe20000000800 */
[----:B------:R-:W-:Y:S01]  /*0460*/  IMAD.MOV.U32 R152, RZ, RZ, 0x1 ;  /* 0x00000001ff987424 */ /* 0x000fe200078e00ff */
[----:B------:R-:W-:-:S02]  /*0470*/  ISETP.NE.AND P2, PT, RZ, UR19, PT ;  /* 0x00000013ff007c0c */ /* 0x000fc4000bf45270 */
[----:B------:R-:W-:Y:S02]  /*0480*/  SHF.R.S32.HI R6, RZ, 0x1f, R3 ;  /* 0x0000001fff067819 */ /* 0x000fe40000011403 */
[----:B------:R-:W-:Y:S02]  /*0490*/  LEA.HI R2, R2, R5, RZ, 0x2 ;  /* 0x0000000502027211 */ /* 0x000fe400078f10ff */
[----:B-----5:R-:W-:Y:S02]  /*04a0*/  I2FP.F32.U32 R10, UR15 ;  /* 0x0000000f000a7c45 */ /* 0x020fe40008201000 */
[----:B------:R-:W-:Y:S02]  /*04b0*/  LEA.HI R7, R6, R3, RZ, 0x3 ;  /* 0x0000000306077211 */ /* 0x000fe400078f18ff */
[----:B-1----:R-:W-:Y:S01]  /*04c0*/  ISETP.NE.OR P0, PT, R8, RZ, !P0 ;  /* 0x000000ff0800720c */ /* 0x002fe20004705670 */
[----:B------:R-:W-:Y:S01]  /*04d0*/  FMUL R10, R10, UR4 ;  /* 0x000000040a0a7c20 */ /* 0x000fe20008400000 */
[--C-:B------:R-:W-:Y:S01]  /*04e0*/  SHF.R.S32.HI R8, RZ, 0x3, R7.reuse ;  /* 0x00000003ff087819 */ /* 0x100fe20000011407 */
[----:B------:R-:W-:Y:S01]  /*04f0*/  ULDC UR4, c[0x0][0x154] ;  /* 0x0000550000047ab9 */ /* 0x000fe20000000800 */
[----:B------:R-:W-:-:S02]  /*0500*/  SHF.R.S32.HI R7, RZ, 0x1f, R7 ;  /* 0x0000001fff077819 */ /* 0x000fc40000011407 */
[----:B--2---:R-:W-:Y:S01]  /*0510*/  ISETP.NE.OR P1, PT, R9, RZ, !P1 ;  /* 0x000000ff0900720c */ /* 0x004fe20004f25670 */
[----:B------:R-:W0:Y:S01]  /*0520*/  F2I.U32.TRUNC.NTZ R10, R10 ;  /* 0x0000000a000a7305 */ /* 0x000e22000020f000 */
[----:B------:R-:W-:Y:S02]  /*0530*/  LEA.HI R7, R7, R8, RZ, 0x2 ;  /* 0x0000000807077211 */ /* 0x000fe400078f10ff */
[----:B---3--:R-:W-:Y:S02]  /*0540*/  I2FP.F32.U32 R9, UR8 ;  /* 0x0000000800097c45 */ /* 0x008fe40008201000 */
[----:B------:R-:W-:Y:S01]  /*0550*/  LOP3.LUT R7, R7, 0xfffffffc, RZ, 0xc0, !PT ;  /* 0xfffffffc07077812 */ /* 0x000fe200078ec0ff */
[----:B------:R-:W-:Y:S01]  /*0560*/  VOTEU.ALL UP0, P0 ;  /* 0x00000000003f7886 */ /* 0x000fe20000000000 */
[----:B------:R-:W-:Y:S01]  /*0570*/  LOP3.LUT R2, R2, 0x3ffffffc, RZ, 0xc0, !PT ;  /* 0x3ffffffc02027812 */ /* 0x000fe200078ec0ff */
[----:B------:R-:W-:Y:S02]  /*0580*/  FMUL R9, R9, UR4 ;  /* 0x0000000409097c20 */ /* 0x000fe40008400000 */
[----:B------:R-:W-:Y:S01]  /*0590*/  IMAD.IADD R7, R8, 0x1, -R7 ;  /* 0x0000000108077824 */ /* 0x000fe200078e0a07 */
[----:B------:R-:W1:Y:S01]  /*05a0*/  @!UP0 S2UR UR11, SR_CgaCtaId ;  /* 0x00000000000b89c3 */ /* 0x000e620000008800 */
[----:B------:R-:W-:Y:S01]  /*05b0*/  IMAD.IADD R2, R5, 0x1, -R2 ;  /* 0x0000000105027824 */ /* 0x000fe200078e0a02 */
[----:B------:R-:W-:Y:S01]  /*05c0*/  VOTEU.ALL UP1, P1 ;  /* 0x00000000003f7886 */ /* 0x000fe20000820000 */
[----:B------:R-:W2:Y:S01]  /*05d0*/  F2I.U32.TRUNC.NTZ R9, R9 ;  /* 0x0000000900097305 */ /* 0x000ea2000020f000 */
[----:B0-----:R-:W-:Y:S01]  /*05e0*/  R2UR UR4, R10 ;  /* 0x000000000a0472ca */ /* 0x001fe200000e0000 */
[----:B------:R-:W-:Y:S01]  /*05f0*/  IMAD R2, R2, 0x4, R7 ;  /* 0x0000000402027824 */ /* 0x000fe200078e0207 */
[----:B------:R-:W-:Y:S01]  /*0600*/  @!UP0 UMOV UR10, 0x400 ;  /* 0x00000400000a8882 */ /* 0x000fe20000000000 */
[----:B------:R-:W-:Y:S01]  /*0610*/  @!UP1 UMOV UR13, 0x400 ;  /* 0x00000400000d9882 */ /* 0x000fe20000000000 */
[----:B------:R-:W0:Y:S01]  /*0620*/  @!UP1 S2UR UR16, SR_CgaCtaId ;  /* 0x00000000001099c3 */ /* 0x000e220000008800 */
[C---:B------:R-:W-:Y:S01]  /*0630*/  IMAD.SHL.U32 R153, R2.reuse, 0x4, RZ ;  /* 0x0000000402997824 */ /* 0x040fe200078e00ff */
[C---:B------:R-:W-:Y:S01]  /*0640*/  LEA.HI R5, R2.reuse, R2, RZ, 0x1 ;  /* 0x0000000202057211 */ /* 0x040fe200078f08ff */
[----:B------:R-:W-:Y:S01]  /*0650*/  VOTEU.ALL UP2, P1 ;  /* 0x00000000003f7886 */ /* 0x000fe20000840000 */
[----:B------:R-:W-:Y:S01]  /*0660*/  VOTEU.ALL UP3, P1 ;  /* 0x00000000003f7886 */ /* 0x000fe20000860000 */
[----:B------:R-:W-:Y:S01]  /*0670*/  VOTEU.ALL UP4, P1 ;  /* 0x00000000003f7886 */ /* 0x000fe20000880000 */
[----:B------:R-:W-:Y:S01]  /*0680*/  LOP3.LUT R5, R5, 0xfffffffe, RZ, 0xc0, !PT ;  /* 0xfffffffe05057812 */ /* 0x000fe200078ec0ff */
[----:B------:R-:W-:Y:S01]  /*0690*/  VOTEU.ALL UP5, P1 ;  /* 0x00000000003f7886 */ /* 0x000fe200008a0000 */
[C---:B------:R-:W-:Y:S01]  /*06a0*/  LOP3.LUT R153, R2.reuse, 0xc, R153, 0x78, !PT ;  /* 0x0000000c02997812 */ /* 0x040fe200078e7899 */
[----:B------:R-:W-:Y:S01]  /*06b0*/  UIADD3 UR4, -UR4, URZ, URZ ;  /* 0x0000003f04047290 */ /* 0x000fe2000fffe13f */
[----:B--2---:R-:W-:Y:S01]  /*06c0*/  R2UR UR9, R9 ;  /* 0x00000000090972ca */ /* 0x004fe200000e0000 */
[----:B------:R-:W-:Y:S01]  /*06d0*/  IMAD.IADD R5, R2, 0x1, -R5 ;  /* 0x0000000102057824 */ /* 0x000fe200078e0a05 */
[----:B------:R2:W3:Y:S01]  /*06e0*/  SHFL.IDX PT, R7, R4, RZ, 0x1f ;  /* 0x00001fff04077589 */ /* 0x0004e200000e0000 */
[----:B------:R-:W-:-:S03]  /*06f0*/  UIMAD UR7, UR7, UR4, UR15 ;  /* 0x00000004070772a4 */ /* 0x000fc6000f8e020f */
[----:B------:R-:W-:Y:S01]  /*0700*/  UMOV UR4, 0x20 ;  /* 0x0000002000047882 */ /* 0x000fe20000000000 */
[----:B-1----:R-:W-:Y:S02]  /*0710*/  @!UP0 ULEA UR12, UR11, UR10, 0x18 ;  /* 0x0000000a0b0c8291 */ /* 0x002fe4000f8ec03f */
[----:B------:R-:W-:Y:S01]  /*0720*/  ISETP.NE.AND P3, PT, R5, UR7, PT ;  /* 0x0000000705007c0c */ /* 0x000fe2000bf65270 */
[----:B------:R-:W-:-:S04]  /*0730*/  @!UP0 UIADD3 UR4, -UR4, 0x100000, URZ ;  /* 0x0010000004048890 */ /* 0x000fc8000fffe13f */
[----:B------:R-:W-:Y:S02]  /*0740*/  @!UP0 USHF.L.U32 UR5, UR4, 0xb, URZ ;  /* 0x0000000b04058899 */ /* 0x000fe4000800063f */
[----:B------:R-:W-:Y:S01]  /*0750*/  @!UP0 USHF.L.U32 UR4, UR4, 0x1, URZ ;  /* 0x0000000104048899 */ /* 0x000fe2000800063f */
[----:B------:R-:W1:Y:S01]  /*0760*/  LDC R5, c[0x0][0x140] ;  /* 0x00005000ff057b82 */ /* 0x000e620000000800 */
[----:B------:R-:W-:-:S04]  /*0770*/  @!UP1 UIADD3 UR10, -UR18, 0x100000, URZ ;  /* 0x00100000120a9890 */ /* 0x000fc8000fffe13f */
[----:B------:R-:W-:Y:S02]  /*0780*/  @!UP1 USHF.L.U32 UR11, UR10, 0xb, URZ ;  /* 0x0000000b0a0b9899 */ /* 0x000fe4000800063f */
[----:B------:R-:W-:Y:S02]  /*0790*/  @!UP1 USHF.L.U32 UR10, UR10, 0x1, URZ ;  /* 0x000000010a0a9899 */ /* 0x000fe4000800063f */
[----:B0-----:R-:W-:Y:S01]  /*07a0*/  @!UP1 ULEA UR13, UR16, UR13, 0x18 ;  /* 0x0000000d100d9291 */ /* 0x001fe2000f8ec03f */
[----:B------:R-:W-:Y:S01]  /*07b0*/  VOTEU.ALL UP0, P0 ;  /* 0x00000000003f7886 */ /* 0x000fe20000000000 */
[----:B------:R-:W-:Y:S01]  /*07c0*/  VOTEU.ALL UP1, P0 ;  /* 0x00000000003f7886 */ /* 0x000fe20000020000 */
[----:B------:R-:W-:Y:S01]  /*07d0*/  UIADD3 UR9, -UR9, URZ, URZ ;  /* 0x0000003f09097290 */ /* 0x000fe2000fffe13f */
[----:B------:R-:W-:Y:S01]  /*07e0*/  LOP3.LUT P0, RZ, R3, 0x7, RZ, 0xc0, !PT ;  /* 0x0000000703ff7812 */ /* 0x000fe2000780c0ff */
[----:B------:R-:W0:Y:S02]  /*07f0*/  FENCE.VIEW.ASYNC.S ;  /* 0x00000000000073c6 */ /* 0x000e240000000000 */
[----:B0-----:R-:W0:Y:S01]  /*0800*/  @!UP0 SYNCS.EXCH.64 URZ, [UR12+0x50], UR4 ;  /* 0x000050040c3f85b2 */ /* 0x001e220008000100 */
[----:B------:R-:W-:-:S02]  /*0810*/  @P3 LEA.HI R2, R153, R153, RZ, 0x1 ;  /* 0x0000009999023211 */ /* 0x000fc400078f08ff */
[----:B------:R-:W-:Y:S02]  /*0820*/  ISETP.LT.U32.AND P0, PT, R153, 0x4, !P0 ;  /* 0x000000049900780c */ /* 0x000fe40004701070 */
[----:B------:R-:W-:Y:S02]  /*0830*/  @P3 SHF.R.S32.HI R2, RZ, 0x1, R2 ;  /* 0x00000001ff023819 */ /* 0x000fe40000011402 */
[----:B-1----:R-:W-:Y:S02]  /*0840*/  ISETP.EQ.U32.AND P1, PT, R5, 0x1, PT ;  /* 0x000000010500780c */ /* 0x002fe40003f22070 */
[----:B------:R-:W-:Y:S01]  /*0850*/  SEL R5, RZ, 0x1, !P0 ;  /* 0x00000001ff057807 */ /* 0x000fe20004000000 */
[----:B------:R1:W0:Y:S01]  /*0860*/  @!UP1 SYNCS.EXCH.64 URZ, [UR12+0x58], UR4 ;  /* 0x000058040c3f95b2 */ /* 0x0002220008000100 */
[----:B------:R-:W-:Y:S01]  /*0870*/  NOP ;  /* 0x0000000000007918 */ /* 0x000fe20000000000 */
[----:B-1----:R-:W-:Y:S01]  /*0880*/  UIMAD UR4, UR17, UR9, UR8 ;  /* 0x00000009110472a4 */ /* 0x002fe2000f8e0208 */
[----:B------:R2:W1:Y:S05]  /*0890*/  @!UP2 SYNCS.EXCH.64 URZ, [UR13+0x30], UR10 ;  /* 0x0000300a0d3fa5b2 */ /* 0x00046a0008000100 */
[----:B------:R-:W-:-:S04]  /*08a0*/  @P3 ISETP.NE.AND P4, PT, R2, UR4, PT ;  /* 0x0000000402003c0c */ /* 0x000fc8000bf85270 */
[----:B------:R-:W-:-:S04]  /*08b0*/  @P3 SEL R152, RZ, 0x1, P4 ;  /* 0x00000001ff983807 */ /* 0x000fc80002000000 */
[----:B------:R-:W-:Y:S01]  /*08c0*/  LOP3.LUT R152, R152, R5, RZ, 0xc0, !PT ;  /* 0x0000000598987212 */ /* 0x000fe200078ec0ff */
[----:B------:R2:W0:Y:S01]  /*08d0*/  @!UP3 SYNCS.EXCH.64 URZ, [UR13+0x38], UR10 ;  /* 0x0000380a0d3fb5b2 */ /* 0x0004220008000100 */
[----:B------:R2:W0:Y:S01]  /*08e0*/  @!UP4 SYNCS.EXCH.64 URZ, [UR13+0x40], UR10 ;  /* 0x0000400a0d3fc5b2 */ /* 0x0004220008000100 */
[----:B------:R2:W0:Y:S01]  /*08f0*/  @!UP5 SYNCS.EXCH.64 URZ, [UR13+0x48], UR10 ;  /* 0x0000480a0d3fd5b2 */ /* 0x0004220008000100 */
[----:B------:R-:W-:Y:S01]  /*0900*/  NOP ;  /* 0x0000000000007918 */ /* 0x000fe20000000000 */
[----:B--23--:R-:W-:Y:S05]  /*0910*/  @!P1 BRA `(.L_x_3) ;  /* 0x0000000000089947 */ /* 0x00cfea0003800000 */
[----:B01--4-:R-:W-:Y:S01]  /*0920*/  UCGABAR_ARV ;  /* 0x00000000000079c7 */ /* 0x013fe20008000000 */
[----:B------:R-:W-:Y:S05]  /*0930*/  BRA `(.L_x_4) ;  /* 0x0000000000047947 */ /* 0x000fea0003800000 */
.L_x_3:
[----:B01--4-:R-:W-:Y:S01]  /*0940*/  NOP ;  /* 0x0000000000007918 */ /* 0x013fe20000000000 */
.L_x_4:
[----:B------:R-:W-:Y:S01]  /*0950*/  ULDC.64 UR4, c[0x0][0x598] ;  /* 0x0001660000047ab9 */ /* 0x000fe20000000a00 */
[----:B------:R-:W-:Y:S01]  /*0960*/  ULDC.64 UR50, c[0x0][0x208] ;  /* 0x0000820000327ab9 */ /* 0x000fe20000000a00 */
[----:B------:R-:W-:-:S04]  /*0970*/  ISETP.NE.U32.AND P0, PT, RZ, UR4, PT ;  /* 0x00000004ff007c0c */ /* 0x000fc8000bf05070 */
[----:B------:R-:W-:-:S13]  /*0980*/  ISETP.NE.AND.EX P0, PT, RZ, UR5, PT, P0 ;  /* 0x00000005ff007c0c */ /* 0x000fda000bf05300 */
[----:B------:R-:W-:Y:S05]  /*0990*/  @!P0 BRA `(.L_x_5) ;  /* 0x00000000001c8947 */ /* 0x000fea0003800000 */
[----:B------:R-:W0:Y:S02]  /*09a0*/  LDC.64 R4, c[0x0][0x598] ;  /* 0x00016600ff047b82 */ /* 0x000e240000000a00 */
[----:B0-----:R-:W2:Y:S02]  /*09b0*/  LDG.E.64 R4, desc[UR50][R4.64] ;  /* 0x0000003204047981 */ /* 0x001ea4000c1e1b00 */
[----:B--2---:R-:W-:-:S04]  /*09c0*/  ISETP.NE.U32.AND P0, PT, R4, RZ, PT ;  /* 0x000000ff0400720c */ /* 0x004fc80003f05070 */
[----:B------:R-:W-:-:S13]  /*09d0*/  ISETP.NE.AND.EX P0, PT, R5, RZ, PT, P0 ;  /* 0x000000ff0500720c */ /* 0x000fda0003f05300 */
[----:B------:R-:W-:Y:S05]  /*09e0*/  @!P0 BRA `(.L_x_5) ;  /* 0x0000000000088947 */ /* 0x000fea0003800000 */
[----:B------:R0:W5:Y:S01]  /*09f0*/  LD.E R23, desc[UR50][R4.64] ;  /* 0x0000003204177980 */ /* 0x000162000c101900 */
[----:B------:R-:W-:Y:S05]  /*0a00*/  BRA `(.L_x_6) ;  /* 0x0000000000247947 */ /* 0x000fea0003800000 */
.L_x_5:
[----:B------:R-:W-:Y:S02]  /*0a10*/  ULDC.64 UR4, c[0x0][0x588] ;  /* 0x0001620000047ab9 */ /* 0x000fe40000000a00 */
[----:B------:R-:W-:-:S04]  /*0a20*/  ISETP.NE.U32.AND P0, PT, RZ, UR4, PT ;  /* 0x00000004ff007c0c */ /* 0x000fc8000bf05070 */
[----:B------:R-:W-:-:S13]  /*0a30*/  ISETP.NE.AND.EX P0, PT, RZ, UR5, PT, P0 ;  /* 0x00000005ff007c0c */ /* 0x000fda000bf05300 */
[----:B------:R-:W-:Y:S05]  /*0a40*/  @!P0 BRA `(.L_x_7) ;  /* 0x00000000000c8947 */ /* 0x000fea0003800000 */
[----:B------:R-:W0:Y:S02]  /*0a50*/  LDC.64 R4, c[0x0][0x588] ;  /* 0x00016200ff047b82 */ /* 0x000e240000000a00 */
[----:B0-----:R1:W5:Y:S01]  /*0a60*/  LDG.E R23, desc[UR50][R4.64] ;  /* 0x0000003204177981 */ /* 0x001362000c1e1900 */
[----:B------:R-:W-:Y:S05]  /*0a70*/  BRA `(.L_x_6) ;  /* 0x0000000000087947 */ /* 0x000fea0003800000 */
.L_x_7:
[----:B------:R-:W-:Y:S02]  /*0a80*/  ULDC UR4, c[0x0][0x580] ;  /* 0x0001600000047ab9 */ /* 0x000fe40000000800 */
[----:B------:R-:W-:-:S07]  /*0a90*/  IMAD.U32 R23, RZ, RZ, UR4 ;  /* 0x00000004ff177e24 */ /* 0x000fce000f8e00ff */
.L_x_6:
[----:B------:R-:W-:Y:S02]  /*0aa0*/  ULDC.64 UR4, c[0x0][0x5a0] ;  /* 0x0001680000047ab9 */ /* 0x000fe40000000a00 */
[----:B------:R-:W-:-:S04]  /*0ab0*/  ISETP.NE.U32.AND P0, PT, RZ, UR4, PT ;  /* 0x00000004ff007c0c */ /* 0x000fc8000bf05070 */
[----:B------:R-:W-:-:S13]  /*0ac0*/  ISETP.NE.AND.EX P0, PT, RZ, UR5, PT, P0 ;  /* 0x00000005ff007c0c */ /* 0x000fda000bf05300 */
[----:B------:R-:W-:Y:S05]  /*0ad0*/  @!P0 BRA `(.L_x_8) ;  /* 0x00000000001c8947 */ /* 0x000fea0003800000 */
[----:B01----:R-:W0:Y:S02]  /*0ae0*/  LDC.64 R4, c[0x0][0x5a0] ;  /* 0x00016800ff047b82 */ /* 0x003e240000000a00 */
[----:B0-----:R-:W2:Y:S02]  /*0af0*/  LDG.E.64 R4, desc[UR50][R4.64] ;  /* 0x0000003204047981 */ /* 0x001ea4000c1e1b00 */
[----:B--2---:R-:W-:-:S04]  /*0b00*/  ISETP.NE.U32.AND P0, PT, R4, RZ, PT ;  /* 0x000000ff0400720c */ /* 0x004fc80003f05070 */
[----:B------:R-:W-:-:S13]  /*0b10*/  ISETP.NE.AND.EX P0, PT, R5, RZ, PT, P0 ;  /* 0x000000ff0500720c */ /* 0x000fda0003f05300 */
[----:B------:R-:W-:Y:S05]  /*0b20*/  @!P0 BRA `(.L_x_8) ;  /* 0x0000000000088947 */ /* 0x000fea0003800000 */
[----:B------:R0:W5:Y:S01]  /*0b30*/  LD.E R22, desc[UR50][R4.64] ;  /* 0x0000003204167980 */ /* 0x000162000c101900 */
[----:B------:R-:W-:Y:S05]  /*0b40*/  BRA `(.L_x_9) ;  /* 0x0000000000247947 */ /* 0x000fea0003800000 */
.L_x_8:
[----:B------:R-:W-:Y:S02]  /*0b50*/  ULDC.64 UR4, c[0x0][0x590] ;  /* 0x0001640000047ab9 */ /* 0x000fe40000000a00 */
[----:B------:R-:W-:-:S04]  /*0b60*/  ISETP.NE.U32.AND P0, PT, RZ, UR4, PT ;  /* 0x00000004ff007c0c */ /* 0x000fc8000bf05070 */
[----:B------:R-:W-:-:S13]  /*0b70*/  ISETP.NE.AND.EX P0, PT, RZ, UR5, PT, P0 ;  /* 0x00000005ff007c0c */ /* 0x000fda000bf05300 */
[----:B------:R-:W-:Y:S05]  /*0b80*/  @!P0 BRA `(.L_x_10) ;  /* 0x00000000000c8947 */ /* 0x000fea0003800000 */
[----:B01----:R-:W0:Y:S02]  /*0b90*/  LDC.64 R4, c[0x0][0x590] ;  /* 0x00016400ff047b82 */ /* 0x003e240000000a00 */
[----:B0-----:R1:W5:Y:S01]  /*0ba0*/  LDG.E R22, desc[UR50][R4.64] ;  /* 0x0000003204167981 */ /* 0x001362000c1e1900 */
[----:B------:R-:W-:Y:S05]  /*0bb0*/  BRA `(.L_x_9) ;  /* 0x0000000000087947 */ /* 0x000fea0003800000 */
.L_x_10:
[----:B------:R-:W-:Y:S02]  /*0bc0*/  ULDC UR4, c[0x0][0x584] ;  /* 0x0001610000047ab9 */ /* 0x000fe40000000800 */
[----:B------:R-:W-:-:S07]  /*0bd0*/  IMAD.U32 R22, RZ, RZ, UR4 ;  /* 0x00000004ff167e24 */ /* 0x000fce000f8e00ff */
.L_x_9:
[----:B------:R-:W-:Y:S01]  /*0be0*/  ULDC UR4, c[0x0][0x65c] ;  /* 0x0001970000047ab9 */ /* 0x000fe20000000800 */
[----:B01----:R-:W0:Y:S01]  /*0bf0*/  LDC.64 R4, c[0x0][0x650] ;  /* 0x00019400ff047b82 */ /* 0x003e220000000a00 */
[----:B------:R-:W-:Y:S01]  /*0c00*/  UISETP.NE.AND UP2, UPT, UR4, 0x1, UPT ;  /* 0x000000010400788c */ /* 0x000fe2000bf45270 */
[----:B------:R-:W-:Y:S01]  /*0c10*/  IMAD.MOV.U32 R18, RZ, RZ, -0x1 ;  /* 0xffffffffff127424 */ /* 0x000fe200078e00ff */
[----:B------:R-:W-:Y:S01]  /*0c20*/  UISETP.NE.AND UP0, UPT, UR19, 0x2, UPT ;  /* 0x000000021300788c */ /* 0x000fe2000bf05270 */
[----:B------:R-:W-:Y:S01]  /*0c30*/  IMAD.MOV.U32 R19, RZ, RZ, -0x1 ;  /* 0xffffffffff137424 */ /* 0x000fe200078e00ff */
[----:B------:R-:W-:-:S07]  /*0c40*/  UP2UR UR40, UPR, URZ, 0x4 ;  /* 0x000000043f287883 */ /* 0x000fce0008000000 */
[----:B------:R-:W-:Y:S01]  /*0c50*/  @UP2 ULDC UR12, c[0x0][0x10] ;  /* 0x00000400000c2ab9 */ /* 0x000fe20000000800 */
[----:B------:R-:W-:Y:S01]  /*0c60*/  @UP2 UMOV UR4, UR8 ;  /* 0x0000000800042c82 */ /* 0x000fe20008000000 */
[----:B------:R-:W-:Y:S01]  /*0c70*/  @UP2 UMOV UR5, URZ ;  /* 0x0000003f00052c82 */ /* 0x000fe20008000000 */
[----:B------:R-:W-:Y:S01]  /*0c80*/  @!UP2 ULDC UR16, c[0x0][0xc] ;  /* 0x000003000010aab9 */ /* 0x000fe20000000800 */
[----:B------:R-:W-:Y:S01]  /*0c90*/  @UP2 UIMAD.WIDE.U32 UR12, UR15, UR12, UR4 ;  /* 0x0000000c0f0c22a5 */ /* 0x000fe2000f8e0004 */
[----:B------:R-:W-:Y:S02]  /*0ca0*/  ULDC UR10, c[0x0][0xc] ;  /* 0x00000300000a7ab9 */ /* 0x000fe40000000800 */
[----:B------:R-:W-:Y:S01]  /*0cb0*/  @UP2 UMOV UR4, URZ ;  /* 0x0000003f00042c82 */ /* 0x000fe20008000000 */
[----:B------:R-:W-:Y:S01]  /*0cc0*/  UMOV UR5, URZ ;  /* 0x0000003f00057c82 */ /* 0x000fe20008000000 */
[----:B------:R-:W-:Y:S01]  /*0cd0*/  @UP2 UIADD3 UR18, UR13, UR4, URZ ;  /* 0x000000040d122290 */ /* 0x000fe2000fffe03f */
[----:B------:R-:W-:-:S02]  /*0ce0*/  ULDC UR11, c[0x0][0x10] ;  /* 0x00000400000b7ab9 */ /* 0x000fc40000000800 */
[----:B------:R-:W-:Y:S01]  /*0cf0*/  UMOV UR4, UR15 ;  /* 0x0000000f00047c82 */ /* 0x000fe20008000000 */
[----:B------:R-:W-:Y:S02]  /*0d00*/  UIMAD.WIDE.U32 UR10, UR10, UR11, URZ ;  /* 0x0000000b0a0a72a5 */ /* 0x000fe4000f8e003f */
[----:B------:R-:W-:Y:S01]  /*0d10*/  @!UP2 UIMAD.WIDE.U32 UR4, UR8, UR16, UR4 ;  /* 0x000000100804a2a5 */ /* 0x000fe2000f8e0004 */
[----:B------:R-:W-:Y:S02]  /*0d20*/  ULDC UR13, c[0x0][0x14] ;  /* 0x00000500000d7ab9 */ /* 0x000fe40000000800 */
[----:B------:R-:W-:Y:S02]  /*0d30*/  UIMAD.WIDE.U32 UR38, UR10, UR13, URZ ;  /* 0x0000000d0a2672a5 */ /* 0x000fe4000f8e003f */
[----:B------:R-:W-:Y:S02]  /*0d40*/  UIMAD UR41, UR11, UR13, URZ ;  /* 0x0000000d0b2972a4 */ /* 0x000fe4000f8e023f */
[----:B------:R-:W-:Y:S01]  /*0d50*/  @!UP2 UMOV UR12, UR4 ;  /* 0x00000004000cac82 */ /* 0x000fe20008000000 */
[----:B------:R-:W-:Y:S01]  /*0d60*/  @!UP2 UMOV UR18, UR5 ;  /* 0x000000050012ac82 */ /* 0x000fe20008000000 */
[----:B------:R-:W-:-:S02]  /*0d70*/  UIADD3 UR41, UR39, UR41, URZ ;  /* 0x0000002927297290 */ /* 0x000fc4000fffe03f */
[----:B------:R-:W-:-:S04]  /*0d80*/  UIADD3 UR4, UP1, UR12, UR38, URZ ;  /* 0x000000260c047290 */ /* 0x000fc8000ff3e03f */
[----:B------:R-:W-:Y:S02]  /*0d90*/  UIADD3.X UR5, UR18, UR41, URZ, UP1, !UPT ;  /* 0x0000002912057290 */ /* 0x000fe40008ffe43f */
[----:B------:R-:W-:Y:S02]  /*0da0*/  USEL UR4, UR4, UR12, !UP0 ;  /* 0x0000000c04047287 */ /* 0x000fe4000c000000 */
[----:B------:R-:W-:-:S04]  /*0db0*/  USEL UR5, UR5, UR18, !UP0 ;  /* 0x0000001205057287 */ /* 0x000fc8000c000000 */
[----:B0-----:R-:W-:Y:S01]  /*0dc0*/  ISETP.LE.U32.AND P0, PT, R4, UR4, PT ;  /* 0x0000000404007c0c */ /* 0x001fe2000bf03070 */
[----:B------:R-:W-:Y:S01]  /*0dd0*/  IMAD.U32 R16, RZ, RZ, UR4 ;  /* 0x00000004ff107e24 */ /* 0x000fe2000f8e00ff */
[----:B------:R-:W-:Y:S01]  /*0de0*/  PRMT R4, RZ, 0x7610, R4 ;  /* 0x00007610ff047816 */ /* 0x000fe20000000004 */
[----:B------:R-:W-:Y:S02]  /*0df0*/  IMAD.U32 R2, RZ, RZ, UR5 ;  /* 0x00000005ff027e24 */ /* 0x000fe4000f8e00ff */
[----:B------:R-:W-:-:S03]  /*0e00*/  IMAD.U32 R17, RZ, RZ, UR5 ;  /* 0x00000005ff117e24 */ /* 0x000fc6000f8e00ff */
[----:B------:R-:W-:Y:S01]  /*0e10*/  ISETP.GE.U32.AND.EX P0, PT, R2, R5, PT, P0 ;  /* 0x000000050200720c */ /* 0x000fe20003f06100 */
[----:B------:R-:W-:-:S12]  /*0e20*/  IMAD.MOV.U32 R2, RZ, RZ, -0x1 ;  /* 0xffffffffff027424 */ /* 0x000fd800078e00ff */
[----:B------:R-:W-:Y:S05]  /*0e30*/  @P0 BRA `(.L_x_11) ;  /* 0x0000000400500947 */ /* 0x000fea0003800000 */
[----:B------:R-:W-:Y:S01]  /*0e40*/  ULDC.64 UR18, c[0x0][0x628] ;  /* 0x00018a0000127ab9 */ /* 0x000fe20000000a00 */
[C---:B------:R-:W-:Y:S01]  /*0e50*/  R2UR UR20, R16.reuse ;  /* 0x00000000101472ca */ /* 0x040fe200000e0000 */
[----:B------:R-:W-:Y:S01]  /*0e60*/  ULDC UR16, c[0x0][0x630] ;  /* 0x00018c0000107ab9 */ /* 0x000fe20000000800 */
[----:B------:R-:W-:Y:S02]  /*0e70*/  ISETP.NE.U32.AND P0, PT, RZ, UR18, PT ;  /* 0x00000012ff007c0c */ /* 0x000fe4000bf05070 */
[----:B------:R-:W-:Y:S02]  /*0e80*/  R2UR UR4, R16 ;  /* 0x00000000100472ca */ /* 0x000fe400000e0000 */
[----:B------:R-:W-:Y:S02]  /*0e90*/  ISETP.NE.AND.EX P0, PT, RZ, UR19, PT, P0 ;  /* 0x00000013ff007c0c */ /* 0x000fe4000bf05300 */
[----:B------:R-:W-:-:S11]  /*0ea0*/  R2UR UR5, R17 ;  /* 0x00000000110572ca */ /* 0x000fd600000e0000 */
[----:B------:R-:W-:Y:S05]  /*0eb0*/  @!P0 BRA `(.L_x_12) ;  /* 0x0000000000308947 */ /* 0x000fea0003800000 */
[----:B------:R-:W-:Y:S01]  /*0ec0*/  R2UR UR4, R16 ;  /* 0x00000000100472ca */ /* 0x000fe200000e0000 */
[----:B------:R-:W-:Y:S01]  /*0ed0*/  ULDC UR12, c[0x0][0x634] ;  /* 0x00018d00000c7ab9 */ /* 0x000fe20000000800 */
[----:B------:R-:W-:-:S11]  /*0ee0*/  R2UR UR15, R17 ;  /* 0x00000000110f72ca */ /* 0x000fd600000e0000 */
[----:B------:R-:W-:-:S04]  /*0ef0*/  UIADD3 UR12, UP1, UR4, UR12, URZ ;  /* 0x0000000c040c7290 */ /* 0x000fc8000ff3e03f */
[----:B------:R-:W-:-:S04]  /*0f00*/  UIADD3.X UR15, URZ, UR15, URZ, UP1, !UPT ;  /* 0x0000000f3f0f7290 */ /* 0x000fc80008ffe43f */
[----:B------:R-:W-:-:S04]  /*0f10*/  UIMAD.WIDE.U32 UR4, UR15, UR18, URZ ;  /* 0x000000120f0472a5 */ /* 0x000fc8000f8e003f */
[----:B------:R-:W-:Y:S02]  /*0f20*/  UIMAD.WIDE.U32 UR10, UP1, UR12, UR19, UR4 ;  /* 0x000000130c0a72a5 */ /* 0x000fe4000f820004 */
[----:B------:R-:W-:Y:S02]  /*0f30*/  UIMAD.WIDE.U32 UR4, UR12, UR18, URZ ;  /* 0x000000120c0472a5 */ /* 0x000fe4000f8e003f */
[----:B------:R-:W-:Y:S02]  /*0f40*/  UIADD3.X UR13, URZ, URZ, URZ, UP1, !UPT ;  /* 0x0000003f3f0d7290 */ /* 0x000fe40008ffe43f */
[----:B------:R-:W-:Y:S01]  /*0f50*/  UIADD3 URZ, UP1, UR5, UR10, URZ ;  /* 0x0000000a053f7290 */ /* 0x000fe2000ff3e03f */
[----:B------:R-:W-:-:S03]  /*0f60*/  UMOV UR12, UR11 ;  /* 0x0000000b000c7c82 */ /* 0x000fc60008000000 */
[----:B------:R-:W-:-:S12]  /*0f70*/  UIMAD.WIDE.U32.X UR4, UR15, UR19, UR12, UP1 ;  /* 0x000000130f0472a5 */ /* 0x000fd800088e040c */
.L_x_12:
[----:B------:R-:W-:Y:S01]  /*0f80*/  USHF.R.U64 UR4, UR4, UR16, UR5 ;  /* 0x0000001004047299 */ /* 0x000fe20008001205 */
[----:B------:R-:W-:Y:S01]  /*0f90*/  R2UR UR11, R17 ;  /* 0x00000000110b72ca */ /* 0x000fe200000e0000 */
[----:B------:R-:W-:Y:S02]  /*0fa0*/  USHF.R.U32.HI UR5, URZ, UR16, UR5 ;  /* 0x000000103f057299 */ /* 0x000fe40008011605 */
[----:B------:R-:W-:Y:S01]  /*0fb0*/  UIADD3 UR12, UP1, URZ, -UR4, URZ ;  /* 0x800000043f0c7290 */ /* 0x000fe2000ff3e03f */
[----:B------:R-:W-:Y:S01]  /*0fc0*/  ULDC.64 UR18, c[0x0][0x620] ;  /* 0x0001880000127ab9 */ /* 0x000fe20000000a00 */
[----:B------:R-:W-:Y:S02]  /*0fd0*/  UISETP.NE.AND UP2, UPT, UR40, URZ, UPT ;  /* 0x0000003f2800728c */ /* 0x000fe4000bf45270 */
[----:B------:R-:W-:Y:S01]  /*0fe0*/  UIADD3.X UR5, URZ, ~UR5, URZ, UP1, !UPT ;  /* 0x800000053f057290 */ /* 0x000fe20008ffe43f */
[----:B------:R-:W-:Y:S01]  /*0ff0*/  UMOV UR10, UR20 ;  /* 0x00000014000a7c82 */ /* 0x000fe20008000000 */
[----:B------:R-:W-:-:S02]  /*1000*/  ULDC UR13, c[0x0][0x618] ;  /* 0x00018600000d7ab9 */ /* 0x000fc40000000800 */
[----:B------:R-:W-:Y:S02]  /*1010*/  UIMAD UR5, UR5, UR18, URZ ;  /* 0x00000012050572a4 */ /* 0x000fe4000f8e023f */
[----:B------:R-:W-:Y:S02]  /*1020*/  UIMAD.WIDE.U32 UR10, UR12, UR18, UR10 ;  /* 0x000000120c0a72a5 */ /* 0x000fe4000f8e000a */
[----:B------:R-:W-:Y:S02]  /*1030*/  UIMAD UR12, UR12, UR19, UR5 ;  /* 0x000000130c0c72a4 */ /* 0x000fe4000f8e0205 */
[----:B------:R-:W-:Y:S02]  /*1040*/  @UP2 UIMAD UR7, UR17, UR9, UR8 ;  /* 0x00000009110722a4 */ /* 0x000fe4000f8e0208 */
[----:B------:R-:W-:Y:S01]  /*1050*/  UIADD3 UR11, UR11, UR12, URZ ;  /* 0x0000000c0b0b7290 */ /* 0x000fe2000fffe03f */
[----:B------:R-:W-:Y:S01]  /*1060*/  ULDC.64 UR8, c[0x0][0x640] ;  /* 0x0001900000087ab9 */ /* 0x000fe20000000a00 */
[----:B------:R-:W-:-:S02]  /*1070*/  ULDC UR15, c[0x0][0x608] ;  /* 0x00018200000f7ab9 */ /* 0x000fc40000000800 */
[----:B------:R-:W-:Y:S01]  /*1080*/  USHF.R.U64 UR20, UR10, UR13, UR11 ;  /* 0x0000000d0a147299 */ /* 0x000fe2000800120b */
[----:B------:R-:W-:Y:S01]  /*1090*/  ISETP.NE.U32.AND P0, PT, RZ, UR8, PT ;  /* 0x00000008ff007c0c */ /* 0x000fe2000bf05070 */
[----:B------:R-:W-:Y:S01]  /*10a0*/  USHF.R.U32.HI UR11, URZ, UR13, UR11 ;  /* 0x0000000d3f0b7299 */ /* 0x000fe2000801160b */
[----:B------:R-:W-:Y:S02]  /*10b0*/  ULDC UR21, c[0x0][0x658] ;  /* 0x0001960000157ab9 */ /* 0x000fe40000000800 */
[----:B------:R-:W-:Y:S01]  /*10c0*/  ISETP.NE.AND.EX P0, PT, RZ, UR9, PT, P0 ;  /* 0x00000009ff007c0c */ /* 0x000fe2000bf05300 */
[----:B------:R-:W-:Y:S02]  /*10d0*/  USHF.R.U64 UR25, UR20, UR15, UR11 ;  /* 0x0000000f14197299 */ /* 0x000fe4000800120b */
[----:B------:R-:W-:Y:S01]  /*10e0*/  USHF.R.U32.HI UR11, URZ, UR15, UR11 ;  /* 0x0000000f3f0b7299 */ /* 0x000fe2000801160b */
[----:B------:R-:W-:Y:S01]  /*10f0*/  UMOV UR10, 0xffffffff ;  /* 0xffffffff000a7882 */ /* 0x000fe20000000000 */
[----:B------:R-:W-:Y:S01]  /*1100*/  ULDC UR5, c[0x0][0x600] ;  /* 0x0001800000057ab9 */ /* 0x000fe20000000800 */
[----:B------:R-:W-:-:S02]  /*1110*/  USHF.L.U32 UR10, UR10, UR21, URZ ;  /* 0x000000150a0a7299 */ /* 0x000fc4000800063f */
[----:B------:R-:W-:Y:S02]  /*1120*/  USHF.R.U64 UR26, UR25, UR21, UR11 ;  /* 0x00000015191a7299 */ /* 0x000fe4000800120b */
[----:B------:R-:W-:Y:S02]  /*1130*/  ULOP3.LUT UR15, URZ, UR10, URZ, 0x33, !UPT ;  /* 0x0000000a3f0f7292 */ /* 0x000fe4000f8e333f */
[----:B------:R-:W-:Y:S02]  /*1140*/  UIADD3 UR19, UR5, -0x1, URZ ;  /* 0xffffffff05137890 */ /* 0x000fe4000fffe03f */
[----:B------:R-:W-:Y:S01]  /*1150*/  USHF.R.U32.HI UR11, URZ, UR21, UR11 ;  /* 0x000000153f0b7299 */ /* 0x000fe2000801160b */
[----:B------:R-:W-:Y:S01]  /*1160*/  ULDC UR22, c[0x0][0x648] ;  /* 0x0001920000167ab9 */ /* 0x000fe20000000800 */
[----:B------:R-:W-:Y:S01]  /*1170*/  ULDC UR23, c[0x0][0x638] ;  /* 0x00018e0000177ab9 */ /* 0x000fe20000000800 */
[----:B------:R-:W-:Y:S01]  /*1180*/  UMOV UR24, 0x1 ;  /* 0x0000000100187882 */ /* 0x000fe20000000000 */
[----:B------:R-:W-:Y:S01]  /*1190*/  UMOV UR10, UR26 ;  /* 0x0000001a000a7c82 */ /* 0x000fe20008000000 */
[----:B------:R-:W-:Y:S07]  /*11a0*/  @!P0 BRA `(.L_x_13) ;  /* 0x0000000000308947 */ /* 0x000fee0003800000 */
[----:B------:R-:W-:Y:S02]  /*11b0*/  ULDC UR16, c[0x0][0x64c] ;  /* 0x0001930000107ab9 */ /* 0x000fe40000000800 */
        /* <DEDUP_REMOVED lines=8> */
[----:B------:R-:W-:-:S07]  /*1240*/  UIMAD.WIDE.U32.X UR8, UR18, UR9, UR16, UP1 ;  /* 0x00000009120872a5 */ /* 0x000fce00088e0410 */
[----:B------:R-:W-:Y:S01]  /*1250*/  UMOV UR10, UR8 ;  /* 0x00000008000a7c82 */ /* 0x000fe20008000000 */
[----:B------:R-:W-:-:S05]  /*1260*/  UMOV UR11, UR9 ;  /* 0x00000009000b7c82 */ /* 0x000fca0008000000 */
.L_x_13:
[----:B------:R-:W-:Y:S01]  /*1270*/  USHF.R.U64 UR9, UR10, UR22, UR11 ;  /* 0x000000160a097299 */ /* 0x000fe2000800120b */
[----:B------:R-:W-:Y:S01]  /*1280*/  IMAD.MOV.U32 R4, RZ, RZ, 0x1 ;  /* 0x00000001ff047424 */ /* 0x000fe200078e00ff */
[----:B------:R-:W-:Y:S01]  /*1290*/  USHF.L.U32 UR8, UR24, UR21, URZ ;  /* 0x0000001518087299 */ /* 0x000fe2000800063f */
[----:B------:R-:W-:Y:S01]  /*12a0*/  IMAD.U32 R19, RZ, RZ, UR4 ;  /* 0x00000004ff137e24 */ /* 0x000fe2000f8e00ff */
[----:B------:R-:W-:Y:S02]  /*12b0*/  ULOP3.LUT UR15, UR25, UR15, URZ, 0xc0, !UPT ;  /* 0x0000000f190f7292 */ /* 0x000fe4000f8ec03f */
[----:B------:R-:W-:Y:S02]  /*12c0*/  UIADD3 UR10, -UR9, URZ, URZ ;  /* 0x0000003f090a7290 */ /* 0x000fe4000fffe13f */
[----:B------:R-:W-:Y:S02]  /*12d0*/  UIMAD UR15, UR8, UR9, UR15 ;  /* 0x00000009080f72a4 */ /* 0x000fe4000f8e020f */
[----:B------:R-:W-:-:S02]  /*12e0*/  ULOP3.LUT UR19, UR20, UR19, URZ, 0xc0, !UPT ;  /* 0x0000001314137292 */ /* 0x000fc4000f8ec03f */
[----:B------:R-:W-:Y:S01]  /*12f0*/  UIMAD UR8, UR10, UR23, UR26 ;  /* 0x000000170a0872a4 */ /* 0x000fe2000f8e021a */
[----:B------:R-:W-:Y:S01]  /*1300*/  ULDC UR9, c[0x0][0x610] ;  /* 0x0001840000097ab9 */ /* 0x000fe20000000800 */
[----:B------:R-:W-:Y:S02]  /*1310*/  UISETP.NE.AND UP1, UPT, UR40, URZ, UPT ;  /* 0x0000003f2800728c */ /* 0x000fe4000bf25270 */
[----:B------:R-:W-:Y:S02]  /*1320*/  UIMAD UR7, UR15, UR9, UR7 ;  /* 0x000000090f0772a4 */ /* 0x000fe4000f8e0207 */
[----:B------:R-:W-:-:S04]  /*1330*/  UIMAD UR8, UR8, UR5, UR19 ;  /* 0x00000005080872a4 */ /* 0x000fc8000f8e0213 */
[----:B------:R-:W-:Y:S02]  /*1340*/  USEL UR5, UR8, UR7, !UP1 ;  /* 0x0000000708057287 */ /* 0x000fe4000c800000 */
[----:B------:R-:W-:-:S04]  /*1350*/  USEL UR7, UR7, UR8, !UP1 ;  /* 0x0000000807077287 */ /* 0x000fc8000c800000 */
[----:B------:R-:W-:Y:S02]  /*1360*/  IMAD.U32 R2, RZ, RZ, UR5 ;  /* 0x00000005ff027e24 */ /* 0x000fe4000f8e00ff */
[----:B------:R-:W-:-:S07]  /*1370*/  IMAD.U32 R18, RZ, RZ, UR7 ;  /* 0x00000007ff127e24 */ /* 0x000fce000f8e00ff */
.L_x_11:
[----:B------:R-:W-:Y:S05]  /*1380*/  @!P1 BRA `(.L_x_14) ;  /* 0x00000000000c9947 */ /* 0x000fea0003800000 */
[----:B------:R-:W-:Y:S01]  /*1390*/  UCGABAR_WAIT ;  /* 0x0000000000007dc7 */ /* 0x000fe20008000000 */
[----:B------:R-:W-:Y:S01]  /*13a0*/  CCTL.IVALL ;  /* 0x00000000ff00798f */ /* 0x000fe20002000000 */
[----:B------:R-:W-:Y:S05]  /*13b0*/  BRA `(.L_x_15) ;  /* 0x0000000000047947 */ /* 0x000fea0003800000 */
.L_x_14:
[----:B------:R-:W-:Y:S06]  /*13c0*/  BAR.SYNC.DEFER_BLOCKING 0x0 ;  /* 0x0000000000007b1d */ /* 0x000fec0000010000 */
.L_x_15:
[----:B------:R-:W-:Y:S02]  /*13d0*/  ULDC UR4, c[0x0][0x28c] ;  /* 0x0000a30000047ab9 */ /* 0x000fe40000000800 */
[----:B------:R-:W-:-:S04]  /*13e0*/  UIADD3 UR4, UR4, 0x3f, URZ ;  /* 0x0000003f04047890 */ /* 0x000fc8000fffe03f */
[----:B------:R-:W-:-:S04]  /*13f0*/  USHF.R.S32.HI UR5, URZ, 0x1f, UR4 ;  /* 0x0000001f3f057899 */ /* 0x000fc80008011404 */
[----:B------:R-:W-:-:S04]  /*1400*/  ULEA.HI UR5, UR5, UR4, URZ, 0x6 ;  /* 0x0000000405057291 */ /* 0x000fc8000f8f303f */
[----:B------:R-:W-:Y:S01]  /*1410*/  USHF.R.S32.HI UR37, URZ, 0x6, UR5 ;  /* 0x000000063f257899 */ /* 0x000fe20008011405 */
[----:B------:R-:W-:Y:S11]  /*1420*/  @!P2 BRA `(.L_x_16) ;  /* 0x0000009400e0a947 */ /* 0x000ff60003800000 */
[----:B------:R-:W-:-:S06]  /*1430*/  UISETP.GT.U32.AND UP1, UPT, UR14, 0x1, UPT ;  /* 0x000000010e00788c */ /* 0x000fcc000bf24070 */
[----:B------:R-:W-:-:S13]  /*1440*/  PLOP3.LUT P0, PT, PT, PT, UP1, 0x80, 0x0 ;  /* 0x000000000000781c */ /* 0x000fda0003f0f018 */
[----:B------:R-:W-:Y:S05]  /*1450*/  @P0 EXIT ;  /* 0x000000000000094d */ /* 0x000fea0003800000 */
.L_x_17:
[----:B------:R-:W-:-:S08]  /*1460*/  NOP ;  /* 0x0000000000007918 */ /* 0x000fd00000000000 */
[----:B------:R-:W0:Y:S02]  /*1470*/  USETMAXREG.TRY_ALLOC.CTAPOOL UP1, 0xe8 ;  /* 0x000000e8000079c8 */ /* 0x000e240008020600 */
[----:B0-----:R-:W-:-:S13]  /*1480*/  PLOP3.LUT P0, PT, PT, PT, UP1, 0x80, 0x0 ;  /* 0x000000000000781c */ /* 0x001fda0003f0f018 */
[----:B------:R-:W-:Y:S05]  /*1490*/  @!P0 BRA `(.L_x_17) ;  /* 0xfffffffc00f08947 */ /* 0x000fea000383ffff */
[----:B------:R-:W-:-:S13]  /*14a0*/  LOP3.LUT P0, RZ, R4, 0xff, RZ, 0xc0, !PT ;  /* 0x000000ff04ff7812 */ /* 0x000fda000780c0ff */
[----:B------:R-:W-:Y:S05]  /*14b0*/  @!P0 EXIT ;  /* 0x000000000000894d */ /* 0x000fea0003800000 */
[----:B------:R-:W0:Y:S01]  /*14c0*/  S2UR UR5, SR_CgaCtaId ;  /* 0x00000000000579c3 */ /* 0x000e220000008800 */
[----:B------:R-:W-:Y:S01]  /*14d0*/  VIADD R7, R7, 0xffffffff ;  /* 0xffffffff07077836 */ /* 0x000fe20000000000 */
[CC--:B------:R-:W-:Y:S01]  /*14e0*/  LEA.HI R0, R6.reuse, R3.reuse, RZ, 0x2 ;  /* 0x0000000306007211 */ /* 0x0c0fe200078f10ff */
[----:B------:R-:W-:Y:S01]  /*14f0*/  UMOV UR43, 0x400 ;  /* 0x00000400002b7882 */ /* 0x000fe20000000000 */
[----:B------:R-:W-:Y:S01]  /*1500*/  LEA.HI R6, R6, R3, RZ, 0x5 ;  /* 0x0000000306067211 */ /* 0x000fe200078f28ff */
[----:B------:R-:W-:Y:S01]  /*1510*/  USHF.R.U32.HI UR4, URZ, 0x1, UR37 ;  /* 0x000000013f047899 */ /* 0x000fe20008011625 */
[----:B------:R-:W-:Y:S01]  /*1520*/  R2UR UR45, R7 ;  /* 0x00000000072d72ca */ /* 0x000fe200000e0000 */
[----:B------:R-:W-:Y:S01]  /*1530*/  ULOP3.LUT UR44, UR37, 0x1, URZ, 0xc0, !UPT ;  /* 0x00000001252c7892 */ /* 0x000fe2000f8ec03f */
[--C-:B------:R-:W-:Y:S01]  /*1540*/  SHF.R.S32.HI R154, RZ, 0x2, R0.reuse ;  /* 0x00000002ff9a7819 */ /* 0x100fe20000011400 */
[----:B------:R-:W-:Y:S01]  /*1550*/  UISETP.LT.AND UP1, UPT, UR37, 0x1, UPT ;  /* 0x000000012500788c */ /* 0x000fe2000bf21270 */
[----:B------:R-:W-:Y:S01]  /*1560*/  SHF.R.S32.HI R5, RZ, 0x1f, R0 ;  /* 0x0000001fff057819 */ /* 0x000fe20000011400 */
[----:B------:R-:W-:Y:S01]  /*1570*/  ULOP3.LUT UR4, UR4, 0x1, URZ, 0xc0, !UPT ;  /* 0x0000000104047892 */ /* 0x000fe2000f8ec03f */
[----:B------:R-:W-:Y:S01]  /*1580*/  LOP3.LUT R156, R0, 0xfffffffc, RZ, 0xc0, !PT ;  /* 0xfffffffc009c7812 */ /* 0x000fe200078ec0ff */
[----:B------:R-:W-:Y:S01]  /*1590*/  ULDC UR6, c[0x0][0x284] ;  /* 0x0000a10000067ab9 */ /* 0x000fe20000000800 */
[----:B------:R-:W-:Y:S01]  /*15a0*/  LEA.HI R5, R5, R154, RZ, 0x3 ;  /* 0x0000009a05057211 */ /* 0x000fe200078f18ff */
[----:B------:R-:W-:Y:S01]  /*15b0*/  USEL UR44, UR44, URZ, !UP0 ;  /* 0x0000003f2c2c7287 */ /* 0x000fe2000c000000 */
[----:B------:R-:W-:Y:S01]  /*15c0*/  ISETP.NE.AND P0, PT, R7, RZ, PT ;  /* 0x000000ff0700720c */ /* 0x000fe20003f05270 */
[----:B------:R-:W-:Y:S01]  /*15d0*/  USEL UR47, UR37, 0x1, UP1 ;  /* 0x00000001252f7887 */ /* 0x000fe20008800000 */
[----:B------:R-:W-:Y:S01]  /*15e0*/  LOP3.LUT R5, R5, 0xfffffff8, RZ, 0xc0, !PT ;  /* 0xfffffff805057812 */ /* 0x000fe200078ec0ff */
[----:B------:R-:W-:Y:S01]  /*15f0*/  USHF.L.U32 UR45, UR45, 0x3, URZ ;  /* 0x000000032d2d7899 */ /* 0x000fe2000800063f */
[----:B------:R-:W-:Y:S01]  /*1600*/  IMAD.IADD R156, R3, 0x1, -R156 ;  /* 0x00000001039c7824 */ /* 0x000fe200078e0a9c */
[----:B------:R-:W-:Y:S01]  /*1610*/  UISETP.EQ.U32.AND UP0, UPT, UR4, 0x1, !UP0 ;  /* 0x000000010400788c */ /* 0x000fe2000c702070 */
[----:B------:R-:W-:Y:S01]  /*1620*/  SEL R172, RZ, 0x1, P0 ;  /* 0x00000001ffac7807 */ /* 0x000fe20000000000 */
[----:B------:R-:W-:Y:S01]  /*1630*/  IMAD.IADD R154, R154, 0x1, -R5 ;  /* 0x000000019a9a7824 */ /* 0x000fe200078e0a05 */
[----:B0-----:R-:W-:Y:S01]  /*1640*/  ULEA UR43, UR5, UR43, 0x18 ;  /* 0x0000002b052b7291 */ /* 0x001fe2000f8ec03f */
[----:B------:R-:W-:Y:S01]  /*1650*/  SHF.R.S32.HI R5, RZ, 0x5, R6 ;  /* 0x00000005ff057819 */ /* 0x000fe20000011406 */
[----:B------:R-:W-:Y:S01]  /*1660*/  IMAD.U32 R158, RZ, RZ, UR45 ;  /* 0x0000002dff9e7e24 */ /* 0x000fe2000f8e00ff */
[----:B------:R-:W-:Y:S01]  /*1670*/  ULOP3.LUT UR36, UR42, 0x1, URZ, 0xfc, !UPT ;  /* 0x000000012a247892 */ /* 0x000fe2000f8efc3f */
[--C-:B------:R-:W-:Y:S01]  /*1680*/  SHF.R.S32.HI R155, RZ, 0x1f, R154.reuse ;  /* 0x0000001fff9b7819 */ /* 0x100fe2000001149a */
[----:B------:R-:W-:Y:S01]  /*1690*/  UIADD3 UR46, UR43, 0x30, URZ ;  /* 0x000000302b2e7890 */ /* 0x000fe2000fffe03f */
[C-C-:B------:R-:W-:Y:S01]  /*16a0*/  IMAD R161, R5.reuse, -0x10, -R154.reuse ;  /* 0xfffffff005a17824 */ /* 0x140fe200078e0a9a */
[C---:B------:R-:W-:Y:S01]  /*16b0*/  LOP3.LUT R160, R158.reuse, 0x8, RZ, 0xc0, !PT ;  /* 0x000000089ea07812 */ /* 0x040fe200078ec0ff */
[----:B------:R-:W-:Y:S01]  /*16c0*/  UIADD3 UR47, -UR47, UR37, URZ ;  /* 0x000000252f2f7290 */ /* 0x000fe2000fffe13f */
[----:B------:R-:W-:Y:S01]  /*16d0*/  IMAD.WIDE R154, R5, 0x10, R154 ;  /* 0x00000010059a7825 */ /* 0x000fe200078e029a */
[----:B------:R-:W-:Y:S01]  /*16e0*/  LOP3.LUT R158, R158, 0x8, RZ, 0xc, !PT ;  /* 0x000000089e9e7812 */ /* 0x000fe200078e0cff */
[----:B------:R-:W-:Y:S01]  /*16f0*/  USEL UR48, URZ, 0x1, !UP0 ;  /* 0x000000013f307887 */ /* 0x000fe2000c000000 */
[----:B------:R-:W-:Y:S01]  /*1700*/  LOP3.LUT R160, R160, 0x18, RZ, 0x3c, !PT ;  /* 0x00000018a0a07812 */ /* 0x000fe200078e3cff */
[----:B------:R-:W-:-:S02]  /*1710*/  IMAD.U32 R157, RZ, RZ, UR46 ;  /* 0x0000002eff9d7e24 */ /* 0x000fc4000f8e00ff */
[----:B------:R-:W-:Y:S02]  /*1720*/  VIADD R161, R161, UR6 ;  /* 0x00000006a1a17c36 */ /* 0x000fe40008000000 */
[----:B------:R-:W-:-:S07]  /*1730*/  VIADD R159, R157, UR45 ;  /* 0x0000002d9d9f7c36 */ /* 0x000fce0008000000 */
.L_x_293:
[----:B------:R-:W-:Y:S01]  /*1740*/  SHF.L.U32 R0, R172, 0x1f, RZ ;  /* 0x0000001fac007819 */ /* 0x000fe200000006ff */
[----:B------:R-:W-:Y:S02]  /*1750*/  ULDC UR4, c[0x0][0x28c] ;  /* 0x0000a30000047ab9 */ /* 0x000fe40000000800 */
[----:B------:R-:W-:Y:S01]  /*1760*/  ISETP.LT.AND P1, PT, RZ, UR4, PT ;  /* 0x00000004ff007c0c */ /* 0x000fe2000bf21270 */
[----:B------:R-:W0:Y:S02]  /*1770*/  SYNCS.PHASECHK.TRANS64.TRYWAIT P0, [R157+UR45], R0 ;  /* 0x000000009d0075a7 */ /* 0x000e24000800016d */
[----:B0-234-:R-:W-:Y:S10]  /*1780*/  @!P0 BRA `(.L_x_18) ;  /* 0x000000a400408947 */ /* 0x01dff40003800000 */
.L_x_313:
[----:B------:R-:W-:Y:S05]  /*1790*/  @P1 BRA `(.L_x_19) ;  /* 0x0000000000401947 */ /* 0x000fea0003800000 */
[----:B0-----:R-:W-:Y:S01]  /*17a0*/  MOV R0, 0x0 ;  /* 0x0000000000007802 */ /* 0x001fe20000000f00 */
[----:B------:R-:W-:Y:S01]  /*17b0*/  ULDC.64 UR4, c[0x4][0x68] ;  /* 0x01001a0000047ab9 */ /* 0x000fe20000000a00 */
[----:B------:R-:W-:Y:S01]  /*17c0*/  ULDC.64 UR6, c[0x4][0x8] ;  /* 0x0100020000067ab9 */ /* 0x000fe20000000a00 */
[----:B------:R-:W-:Y:S01]  /*17d0*/  IMAD.U32 R4, RZ, RZ, UR4 ;  /* 0x00000004ff047e24 */ /* 0x000fe2000f8e00ff */
[----:B------:R0:W1:Y:S01]  /*17e0*/  LDC.64 R14, c[0x4][R0] ;  /* 0x01000000000e7b82 */ /* 0x0000620000000a00 */
[----:B------:R-:W-:Y:S01]  /*17f0*/  IMAD.U32 R5, RZ, RZ, UR5 ;  /* 0x00000005ff057e24 */ /* 0x000fe2000f8e00ff */
[----:B------:R-:W-:Y:S01]  /*1800*/  ULDC.64 UR4, c[0x4][0x70] ;  /* 0x01001c0000047ab9 */ /* 0x000fe20000000a00 */
[----:B------:R-:W-:Y:S02]  /*1810*/  IMAD.U32 R10, RZ, RZ, UR6 ;  /* 0x00000006ff0a7e24 */ /* 0x000fe4000f8e00ff */
[----:B------:R-:W-:Y:S02]  /*1820*/  IMAD.U32 R6, RZ, RZ, UR4 ;  /* 0x00000004ff067e24 */ /* 0x000fe4000f8e00ff */
[----:B------:R-:W-:-:S02]  /*1830*/  IMAD.U32 R7, RZ, RZ, UR5 ;  /* 0x00000005ff077e24 */ /* 0x000fc4000f8e00ff */
[----:B------:R-:W-:Y:S02]  /*1840*/  IMAD.U32 R11, RZ, RZ, UR7 ;  /* 0x00000007ff0b7e24 */ /* 0x000fe4000f8e00ff */
[----:B------:R-:W-:Y:S02]  /*1850*/  IMAD.MOV.U32 R8, RZ, RZ, 0x1e1 ;  /* 0x000001e1ff087424 */ /* 0x000fe400078e00ff */
[----:B------:R-:W-:Y:S02]  /*1860*/  IMAD.MOV.U32 R12, RZ, RZ, 0x1 ;  /* 0x00000001ff0c7424 */ /* 0x000fe400078e00ff */
[----:B0-----:R-:W-:-:S07]  /*1870*/  IMAD.MOV.U32 R13, RZ, RZ, RZ ;  /* 0x000000ffff0d7224 */ /* 0x001fce00078e00ff */
[----:B------:R-:W-:-:S07]  /*1880*/  LEPC R20, `(.L_x_19) ;  /* 0x000000001014794e */ /* 0x000fce0000000000 */
[----:B-1---5:R-:W-:Y:S05]  /*1890*/  CALL.ABS.NOINC R14 ;  /* 0x000000000e007343 */ /* 0x022fea0003c00000 */
.L_x_19:
[----:B0-----:R-:W-:-:S05]  /*18a0*/  IMAD.U32 R0, RZ, RZ, UR36 ;  /* 0x00000024ff007e24 */ /* 0x001fca000f8e00ff */
[----:B------:R-:W-:-:S13]  /*18b0*/  ISETP.NE.AND P0, PT, R0, 0x3, PT ;  /* 0x000000030000780c */ /* 0x000fda0003f05270 */
[----:B------:R-:W-:Y:S05]  /*18c0*/  @!P0 BRA `(.L_x_20) ;  /* 0x0000000000048947 */ /* 0x000fea0003800000 */
[----:B------:R-:W-:Y:S01]  /*18d0*/  BPT.TRAP 0x1 ;  /* 0x000000040000795c */ /* 0x000fe20000300000 */
.L_x_20:
[----:B------:R-:W-:Y:S02]  /*18e0*/  IMAD.U32 R3, RZ, RZ, UR44 ;  /* 0x0000002cff037e24 */ /* 0x000fe4000f8e00ff */
[----:B------:R-:W-:-:S03]  /*18f0*/  IMAD.U32 R0, RZ, RZ, UR48 ;  /* 0x00000030ff007e24 */ /* 0x000fc6000f8e00ff */
[----:B------:R-:W-:Y:S02]  /*1900*/  LEA R3, R3, UR43, 0x3 ;  /* 0x0000002b03037c11 */ /* 0x000fe4000f8e18ff */
[----:B------:R-:W-:-:S04]  /*1910*/  SHF.L.U32 R0, R0, 0x1f, RZ ;  /* 0x0000001f00007819 */ /* 0x000fc800000006ff */
[----:B------:R0:W1:Y:S01]  /*1920*/  SYNCS.PHASECHK.TRANS64.TRYWAIT P1, [R3+URZ], R0 ;  /* 0x00000000030075a7 */ /* 0x000062000802017f */
[----:B------:R-:W-:Y:S05]  /*1930*/  @!P0 BRA `(.L_x_21) ;  /* 0x0000000000048947 */ /* 0x000fea0003800000 */
[----:B------:R-:W-:Y:S01]  /*1940*/  BPT.TRAP 0x1 ;  /* 0x000000040000795c */ /* 0x000fe20000300000 */
.L_x_21:
[----:B------:R-:W-:-:S05]  /*1950*/  IMAD.U32 R4, RZ, RZ, UR47 ;  /* 0x0000002fff047e24 */ /* 0x000fca000f8e00ff */
[----:B------:R-:W-:Y:S01]  /*1960*/  ISETP.GE.AND P2, PT, R4, 0x1, PT ;  /* 0x000000010400780c */ /* 0x000fe20003f46270 */
[----:B-1----:R-:W-:-:S12]  /*1970*/  @P1 BRA `(.L_x_22) ;  /* 0x0000000000081947 */ /* 0x002fd80003800000 */
[----:B------:R-:W1:Y:S02]  /*1980*/  SYNCS.PHASECHK.TRANS64.TRYWAIT P1, [R3+URZ], R0 ;  /* 0x00000000030075a7 */ /* 0x000e64000802017f */
[----:B-1----:R-:W-:Y:S05]  /*1990*/  @!P1 BRA `(.L_x_23) ;  /* 0x000000a000d09947 */ /* 0x002fea0003800000 */
.L_x_22:
[----:B------:R-:W-:Y:S05]  /*19a0*/  WARPSYNC.ALL ;  /* 0x0000000000007948 */ /* 0x000fea0003800000 */
[----:B------:R-:W-:Y:S01]  /*19b0*/  UIADD3 UR4, UR43, 0x100, URZ ;  /* 0x000001002b047890 */ /* 0x000fe2000fffe03f */
[----:B------:R-:W-:Y:S01]  /*19c0*/  WARPGROUP.ARRIVE ;  /* 0x00000000000079c5 */ /* 0x000fe20000000000 */
[----:B------:R-:W-:Y:S02]  /*19d0*/  UIADD3 UR5, UR43, 0x8100, URZ ;  /* 0x000081002b057890 */ /* 0x000fe4000fffe03f */
[----:B------:R-:W-:Y:S02]  /*19e0*/  USHF.R.U32.HI UR4, URZ, 0x4, UR4 ;  /* 0x000000043f047899 */ /* 0x000fe40008011604 */
[----:B------:R-:W-:-:S02]  /*19f0*/  USHF.R.U32.HI UR5, URZ, 0x4, UR5 ;  /* 0x000000043f057899 */ /* 0x000fc40008011605 */
[----:B------:R-:W-:Y:S02]  /*1a00*/  ULOP3.LUT UR4, UR4, 0x3fff, URZ, 0xc0, !UPT ;  /* 0x00003fff04047892 */ /* 0x000fe4000f8ec03f */
[----:B------:R-:W-:Y:S02]  /*1a10*/  ULOP3.LUT UR5, UR5, 0x3fff, URZ, 0xc0, !UPT ;  /* 0x00003fff05057892 */ /* 0x000fe4000f8ec03f */
[----:B------:R-:W-:Y:S02]  /*1a20*/  ULOP3.LUT UR4, UR4, 0x10000, URZ, 0xfc, !UPT ;  /* 0x0001000004047892 */ /* 0x000fe4000f8efc3f */
[----:B------:R-:W-:Y:S02]  /*1a30*/  ULOP3.LUT UR5, UR5, 0x10000, URZ, 0xfc, !UPT ;  /* 0x0001000005057892 */ /* 0x000fe4000f8efc3f */
[----:B------:R-:W-:Y:S02]  /*1a40*/  ULEA UR7, UR44, UR4, 0xa ;  /* 0x000000042c077291 */ /* 0x000fe4000f8e503f */
[----:B------:R-:W-:Y:S01]  /*1a50*/  ULEA UR6, UR44, UR5, 0xc ;  /* 0x000000052c067291 */ /* 0x000fe2000f8e603f */
[----:B------:R-:W-:Y:S01]  /*1a60*/  UMOV UR9, 0x40000040 ;  /* 0x4000004000097882 */ /* 0x000fe20000000000 */
[----:B------:R-:W-:-:S03]  /*1a70*/  UMOV UR11, 0x40000040 ;  /* 0x40000040000b7882 */ /* 0x000fc60000000000 */
[----:B------:R-:W-:Y:S02]  /*1a80*/  UMOV UR8, UR7 ;  /* 0x0000000700087c82 */ /* 0x000fe40008000000 */
[----:B------:R-:W-:Y:S02]  /*1a90*/  UMOV UR10, UR6 ;  /* 0x00000006000a7c82 */ /* 0x000fe40008000000 */
[----:B------:R-:W-:Y:S01]  /*1aa0*/  HGMMA.64x256x8.F32.TF32 R24, gdesc[UR8], RZ, !UPT, gsb0 ;  /* 0x07e00000081879f0 */ /* 0x000fe2000c0028ff */
[----:B------:R-:W-:Y:S02]  /*1ab0*/  UIADD3 UR8, UR7, 0x2, URZ ;  /* 0x0000000207087890 */ /* 0x000fe4000fffe03f */
[----:B------:R-:W-:Y:S01]  /*1ac0*/  UIADD3 UR10, UR6, 0x2, URZ ;  /* 0x00000002060a7890 */ /* 0x000fe2000fffe03f */
[----:B------:R-:W-:Y:S01]  /*1ad0*/  UMOV UR9, 0x40000040 ;  /* 0x4000004000097882 */ /* 0x000fe20000000000 */
[----:B------:R-:W-:Y:S01]  /*1ae0*/  UMOV UR11, 0x40000040 ;  /* 0x40000040000b7882 */ /* 0x000fe20000000000 */
[----:B------:R-:W-:-:S02]  /*1af0*/  WARPGROUP.DEPBAR.LE gsb0, 0x0 ;  /* 0x00008000000079c5 */ /* 0x000fc40000010000 */
[----:B------:R-:W-:-:S15]  /*1b00*/  WARPGROUP.ARRIVE ;  /* 0x00000000000079c5 */ /* 0x000fde0000000000 */
[----:B------:R-:W-:-:S05]  /*1b10*/  NOP ;  /* 0x0000000000007918 */ /* 0x000fca0000000000 */
[----:B------:R-:W-:Y:S01]  /*1b20*/  HGMMA.64x256x8.F32.TF32 R24, gdesc[UR8], R24, gsb0 ;  /* 0x07e00000081879f0 */ /* 0x000fe20008002818 */
[----:B------:R-:W-:Y:S02]  /*1b30*/  UIADD3 UR8, UR7, 0x4, URZ ;  /* 0x0000000407087890 */ /* 0x000fe4000fffe03f */
[----:B------:R-:W-:Y:S01]  /*1b40*/  UIADD3 UR10, UR6, 0x4, URZ ;  /* 0x00000004060a7890 */ /* 0x000fe2000fffe03f */
[----:B------:R-:W-:Y:S01]  /*1b50*/  UMOV UR9, 0x40000040 ;  /* 0x4000004000097882 */ /* 0x000fe20000000000 */
[----:B------:R-:W-:Y:S01]  /*1b60*/  UMOV UR11, 0x40000040 ;  /* 0x40000040000b7882 */ /* 0x000fe20000000000 */
[----:B------:R-:W-:Y:S02]  /*1b70*/  WARPGROUP.DEPBAR.LE gsb0, 0x0 ;  /* 0x00008000000079c5 */ /* 0x000fe40000010000 */
        /* <DEDUP_REMOVED lines=42> */
[----:B------:R-:W-:Y:S03]  /*1e20*/  HGMMA.64x256x8.F32.TF32 R24, gdesc[UR8], R24, gsb0 ;  /* 0x07e00000081879f0 */ /* 0x000fe60008002818 */
[----:B------:R-:W-:Y:S02]  /*1e30*/  WARPGROUP.DEPBAR.LE gsb0, 0x0 ;  /* 0x00008000000079c5 */ /* 0x000fe40000010000 */
[----:B------:R-:W-:Y:S05]  /*1e40*/  @!P2 BRA `(.L_x_24) ;  /* 0x0000000400a4a947 */ /* 0x000fea0003800000 */
[----:B------:R-:W-:Y:S01]  /*1e50*/  UIADD3 UR6, UR44, 0x1, URZ ;  /* 0x000000012c067890 */ /* 0x000fe2000fffe03f */
[----:B01----:R-:W-:Y:S02]  /*1e60*/  IMAD.U32 R0, RZ, RZ, UR47 ;  /* 0x0000002fff007e24 */ /* 0x003fe4000f8e00ff */
[----:B------:R-:W-:Y:S01]  /*1e70*/  IMAD.U32 R3, RZ, RZ, UR44 ;  /* 0x0000002cff037e24 */ /* 0x000fe2000f8e00ff */
[----:B------:R-:W-:-:S04]  /*1e80*/  UISETP.NE.AND UP0, UPT, UR6, 0x2, UPT ;  /* 0x000000020600788c */ /* 0x000fc8000bf05270 */
[----:B------:R-:W-:Y:S02]  /*1e90*/  USEL UR7, URZ, 0x1, UP0 ;  /* 0x000000013f077887 */ /* 0x000fe40008000000 */
[----:B------:R-:W-:Y:S02]  /*1ea0*/  USEL UR6, UR6, URZ, UP0 ;  /* 0x0000003f06067287 */ /* 0x000fe40008000000 */
[----:B------:R-:W-:-:S06]  /*1eb0*/  ULOP3.LUT UR7, UR48, UR7, URZ, 0x3c, !UPT ;  /* 0x0000000730077292 */ /* 0x000fcc000f8e3c3f */
[----:B------:R-:W-:-:S07]  /*1ec0*/  IMAD.U32 R6, RZ, RZ, UR7 ;  /* 0x00000007ff067e24 */ /* 0x000fce000f8e00ff */
.L_x_31:
[----:B------:R-:W-:Y:S05]  /*1ed0*/  @!P0 BRA `(.L_x_25) ;  /* 0x0000000000048947 */ /* 0x000fea0003800000 */
[----:B------:R-:W-:Y:S01]  /*1ee0*/  BPT.TRAP 0x1 ;  /* 0x000000040000795c */ /* 0x000fe20000300000 */
.L_x_25:
[----:B------:R-:W-:Y:S01]  /*1ef0*/  ULEA UR7, UR6, UR43, 0x3 ;  /* 0x0000002b06077291 */ /* 0x000fe2000f8e183f */
[----:B------:R-:W-:-:S08]  /*1f00*/  SHF.L.U32 R4, R6, 0x1f, RZ ;  /* 0x0000001f06047819 */ /* 0x000fd000000006ff */
[----:B------:R0:W1:Y:S01]  /*1f10*/  SYNCS.PHASECHK.TRANS64.TRYWAIT P1, [UR7], R4 ;  /* 0x00000004ff0075a7 */ /* 0x0000620008020147 */
[----:B------:R-:W-:Y:S05]  /*1f20*/  @!P0 BRA `(.L_x_26) ;  /* 0x0000000000048947 */ /* 0x000fea0003800000 */
[----:B------:R-:W-:Y:S01]  /*1f30*/  BPT.TRAP 0x1 ;  /* 0x000000040000795c */ /* 0x000fe20000300000 */
.L_x_26:
[----:B-1----:R-:W-:Y:S05]  /*1f40*/  @P1 BRA `(.L_x_27) ;  /* 0x0000000000081947 */ /* 0x002fea0003800000 */
[----:B------:R-:W1:Y:S02]  /*1f50*/  SYNCS.PHASECHK.TRANS64.TRYWAIT P1, [UR7], R4 ;  /* 0x00000004ff0075a7 */ /* 0x000e640008020147 */
[----:B-1----:R-:W-:Y:S05]  /*1f60*/  @!P1 BRA `(.L_x_28) ;  /* 0x0000009c00709947 */ /* 0x002fea0003800000 */
.L_x_27:
[----:B------:R-:W-:Y:S01]  /*1f70*/  ULEA UR12, UR6, UR4, 0xa ;  /* 0x00000004060c7291 */ /* 0x000fe2000f8e503f */
[----:B------:R-:W-:Y:S01]  /*1f80*/  WARPGROUP.ARRIVE ;  /* 0x00000000000079c5 */ /* 0x000fe20000000000 */
[----:B------:R-:W-:Y:S01]  /*1f90*/  ULEA UR7, UR6, UR5, 0xc ;  /* 0x0000000506077291 */ /* 0x000fe2000f8e603f */
[----:B------:R-:W-:Y:S01]  /*1fa0*/  UMOV UR9, 0x40000040 ;  /* 0x4000004000097882 */ /* 0x000fe20000000000 */
[----:B------:R-:W-:-:S03]  /*1fb0*/  UMOV UR11, 0x40000040 ;  /* 0x40000040000b7882 */ /* 0x000fc60000000000 */
[----:B------:R-:W-:Y:S02]  /*1fc0*/  UMOV UR8, UR12 ;  /* 0x0000000c00087c82 */ /* 0x000fe40008000000 */
[----:B------:R-:W-:Y:S02]  /*1fd0*/  UMOV UR10, UR7 ;  /* 0x00000007000a7c82 */ /* 0x000fe40008000000 */
[----:B------:R-:W-:Y:S01]  /*1fe0*/  HGMMA.64x256x8.F32.TF32 R24, gdesc[UR8], R24, gsb0 ;  /* 0x07e00000081879f0 */ /* 0x000fe20008002818 */
        /* <DEDUP_REMOVED lines=58> */
[----:B------:R-:W-:Y:S01]  /*2390*/  BPT.TRAP 0x1 ;  /* 0x000000040000795c */ /* 0x000fe20000300000 */
.L_x_29:
[----:B------:R-:W-:Y:S01]  /*23a0*/  ISETP.NE.AND P1, PT, R152, RZ, PT ;  /* 0x000000ff9800720c */ /* 0x000fe20003f25270 */
[----:B------:R-:W-:-:S12]  /*23b0*/  UISETP.GT.U32.AND UP0, UPT, UR42, 0x1, UPT ;  /* 0x000000012a00788c */ /* 0x000fd8000bf04070 */
[----:B01----:R-:W-:-:S05]  /*23c0*/  @P1 LEA R4, R3, UR43, 0x3 ;  /* 0x0000002b03041c11 */ /* 0x003fca000f8e18ff */
[----:B------:R-:W-:-:S05]  /*23d0*/  @P1 VIADD R4, R4, 0x10 ;  /* 0x0000001004041836 */ /* 0x000fca0000000000 */
[----:B------:R-:W-:-:S04]  /*23e0*/  @P1 PRMT R4, R153, 0x654, R4 ;  /* 0x0000065499041816 */ /* 0x000fc80000000004 */
[----:B------:R0:W-:Y:S01]  /*23f0*/  @P1 SYNCS.ARRIVE.TRANS64.RED.A1T0 RZ, [R4+URZ], RZ ;  /* 0x000000ff04ff19a7 */ /* 0x0001e2000810043f */
[----:B------:R-:W-:-:S13]  /*2400*/  PLOP3.LUT P1, PT, PT, PT, UP0, 0x80, 0x0 ;  /* 0x000000000000781c */ /* 0x000fda0003f2f008 */
[----:B0-----:R-:W-:Y:S05]  /*2410*/  @P1 BRA `(.L_x_30) ;  /* 0x0000000000041947 */ /* 0x001fea0003800000 */
[----:B------:R-:W-:Y:S01]  /*2420*/  BPT.TRAP 0x1 ;  /* 0x000000040000795c */ /* 0x000fe20000300000 */
.L_x_30:
[----:B------:R-:W-:Y:S01]  /*2430*/  UIADD3 UR6, UR6, 0x1, URZ ;  /* 0x0000000106067890 */ /* 0x000fe2000fffe03f */
[C---:B------:R-:W-:Y:S01]  /*2440*/  ISETP.GT.AND P2, PT, R0.reuse, 0x1, PT ;  /* 0x000000010000780c */ /* 0x040fe20003f44270 */
[----:B------:R-:W-:Y:S02]  /*2450*/  VIADD R3, R3, 0x1 ;  /* 0x0000000103037836 */ /* 0x000fe40000000000 */
[----:B------:R-:W-:Y:S01]  /*2460*/  UISETP.NE.AND UP0, UPT, UR6, 0x2, UPT ;  /* 0x000000020600788c */ /* 0x000fe2000bf05270 */
[----:B------:R-:W-:Y:S02]  /*2470*/  VIADD R0, R0, 0xffffffff ;  /* 0xffffffff00007836 */ /* 0x000fe40000000000 */
[C---:B------:R-:W-:Y:S01]  /*2480*/  ISETP.NE.AND P1, PT, R3.reuse, 0x2, PT ;  /* 0x000000020300780c */ /* 0x040fe20003f25270 */
[----:B------:R-:W-:Y:S02]  /*2490*/  USEL UR7, URZ, 0x1, UP0 ;  /* 0x000000013f077887 */ /* 0x000fe40008000000 */
[----:B------:R-:W-:Y:S01]  /*24a0*/  USEL UR6, UR6, URZ, UP0 ;  /* 0x0000003f06067287 */ /* 0x000fe20008000000 */
[----:B------:R-:W-:-:S03]  /*24b0*/  SEL R3, R3, RZ, P1 ;  /* 0x000000ff03037207 */ /* 0x000fc60000800000 */
[----:B------:R-:W-:Y:S01]  /*24c0*/  LOP3.LUT R6, R6, UR7, RZ, 0x3c, !PT ;  /* 0x0000000706067c12 */ /* 0x000fe2000f8e3cff */
[----:B------:R-:W-:Y:S07]  /*24d0*/  @P2 BRA `(.L_x_31) ;  /* 0xfffffff8007c2947 */ /* 0x000fee000383ffff */
.L_x_24:
[----:B------:R-:W-:Y:S01]  /*24e0*/  ULDC UR4, c[0x0][0x28c] ;  /* 0x0000a30000047ab9 */ /* 0x000fe20000000800 */
[----:B------:R2:W-:Y:S01]  /*24f0*/  SYNCS.ARRIVE.TRANS64.A1T0 RZ, [R158+UR46], RZ ;  /* 0x000000ff9eff79a7 */ /* 0x0005e2000810002e */
[----:B------:R-:W-:-:S06]  /*2500*/  UISETP.GE.AND UP0, UPT, UR4, 0x1, UPT ;  /* 0x000000010400788c */ /* 0x000fcc000bf06270 */
[----:B------:R-:W-:-:S13]  /*2510*/  PLOP3.LUT P1, PT, PT, PT, UP0, 0x80, 0x0 ;  /* 0x000000000000781c */ /* 0x000fda0003f2f008 */
[----:B--2---:R-:W-:Y:S05]  /*2520*/  @!P1 BRA `(.L_x_32) ;  /* 0x0000000000409947 */ /* 0x004fea0003800000 */
[----:B------:R-:W-:Y:S05]  /*2530*/  @!P0 BRA `(.L_x_33) ;  /* 0x0000000000048947 */ /* 0x000fea0003800000 */
[----:B------:R-:W-:Y:S01]  /*2540*/  BPT.TRAP 0x1 ;  /* 0x000000040000795c */ /* 0x000fe20000300000 */
.L_x_33:
[----:B------:R-:W-:Y:S01]  /*2550*/  ISETP.NE.AND P0, PT, R152, RZ, PT ;  /* 0x000000ff9800720c */ /* 0x000fe20003f05270 */
[----:B01----:R-:W-:-:S12]  /*2560*/  IMAD.U32 R3, RZ, RZ, UR43 ;  /* 0x0000002bff037e24 */ /* 0x003fd8000f8e00ff */
[----:B------:R-:W-:-:S05]  /*2570*/  VOTEU.ANY UP0, P0 ;  /* 0x00000000003f7886 */ /* 0x000fca0000000100 */
[----:B------:R-:W-:Y:S02]  /*2580*/  @UP0 UIADD3 UR5, UR47, UR44, URZ ;  /* 0x0000002c2f050290 */ /* 0x000fe4000fffe03f */
[----:B------:R-:W-:-:S04]  /*2590*/  UISETP.GT.U32.AND UP0, UPT, UR42, 0x1, UPT ;  /* 0x000000012a00788c */ /* 0x000fc8000bf04070 */
[----:B------:R-:W-:-:S04]  /*25a0*/  IMAD.U32 R0, RZ, RZ, UR5 ;  /* 0x00000005ff007e24 */ /* 0x000fc8000f8e00ff */
[----:B------:R-:W-:-:S05]  /*25b0*/  @P0 IMAD.SHL.U32 R0, R0, 0x8, RZ ;  /* 0x0000000800000824 */ /* 0x000fca00078e00ff */
[----:B------:R-:W-:-:S04]  /*25c0*/  @P0 LOP3.LUT R0, R0, 0x8, RZ, 0xc0, !PT ;  /* 0x0000000800000812 */ /* 0x000fc800078ec0ff */
[----:B------:R-:W-:-:S04]  /*25d0*/  @P0 IADD3 R0, R3, 0x10, R0 ;  /* 0x0000001003000810 */ /* 0x000fc80007ffe000 */
[----:B------:R-:W-:-:S04]  /*25e0*/  @P0 PRMT R0, R153, 0x654, R0 ;  /* 0x0000065499000816 */ /* 0x000fc80000000000 */
[----:B------:R2:W-:Y:S01]  /*25f0*/  @P0 SYNCS.ARRIVE.TRANS64.RED.A1T0 RZ, [R0+URZ], RZ ;  /* 0x000000ff00ff09a7 */ /* 0x0005e2000810043f */
[----:B------:R-:W-:-:S13]  /*2600*/  PLOP3.LUT P0, PT, PT, PT, UP0, 0x80, 0x0 ;  /* 0x000000000000781c */ /* 0x000fda0003f0f008 */
[----:B--2---:R-:W-:Y:S05]  /*2610*/  @P0 BRA `(.L_x_32) ;  /* 0x0000000000040947 */ /* 0x004fea0003800000 */
[----:B------:R-:W-:Y:S01]  /*2620*/  BPT.TRAP 0x1 ;  /* 0x000000040000795c */ /* 0x000fe20000300000 */
.L_x_32:
[----:B01----:R-:W-:Y:S01]  /*2630*/  SHF.L.U32 R0, R172, 0x1f, RZ ;  /* 0x0000001fac007819 */ /* 0x003fe200000006ff */
[----:B------:R-:W-:Y:S01]  /*2640*/  ULEA UR6, UR37, UR44, 0x1 ;  /* 0x0000002c25067291 */ /* 0x000fe2000f8e083f */
[----:B------:R-:W0:Y:S01]  /*2650*/  LDC R7, c[0x0][0x288] ;  /* 0x0000a200ff077b82 */ /* 0x000e220000000800 */
[----:B------:R-:W-:Y:S01]  /*2660*/  UIADD3 UR4, UR4, 0x7e, URZ ;  /* 0x0000007e04047890 */ /* 0x000fe2000fffe03f */
[----:B------:R-:W-:Y:S01]  /*2670*/  IMAD.SHL.U32 R12, R156, 0x2, RZ ;  /* 0x000000029c0c7824 */ /* 0x000fe200078e00ff */
[----:B------:R-:W-:Y:S02]  /*2680*/  USHF.R.U32.HI UR5, URZ, 0x1, UR6 ;  /* 0x000000013f057899 */ /* 0x000fe40008011606 */
[----:B------:R-:W-:Y:S02]  /*2690*/  UISETP.GT.U32.AND UP0, UPT, UR6, 0x1, UPT ;  /* 0x000000010600788c */ /* 0x000fe4000bf04070 */
[----:B------:R-:W-:Y:S01]  /*26a0*/  ULOP3.LUT UR5, UR5, 0x1, URZ, 0xc0, !UPT ;  /* 0x0000000105057892 */ /* 0x000fe2000f8ec03f */
[----:B------:R-:W1:Y:S01]  /*26b0*/  SYNCS.PHASECHK.TRANS64.TRYWAIT P0, [R157+UR45+0x10], R0 ;  /* 0x000010009d0075a7 */ /* 0x000e62000800016d */
[----:B------:R-:W-:Y:S01]  /*26c0*/  UISETP.LT.U32.AND UP0, UPT, UR4, 0x7f, UP0 ;  /* 0x0000007f0400788c */ /* 0x000fe20008701070 */
[----:B------:R-:W-:Y:S01]  /*26d0*/  SHF.R.S32.HI R13, RZ, 0x1f, R12 ;  /* 0x0000001fff0d7819 */ /* 0x000fe2000001140c */
[----:B------:R-:W-:-:S02]  /*26e0*/  UISETP.NE.U32.AND UP1, UPT, UR5, 0x1, UPT ;  /* 0x000000010500788c */ /* 0x000fc4000bf25070 */
[----:B------:R-:W-:Y:S02]  /*26f0*/  USEL UR5, URZ, 0x1, !UP0 ;  /* 0x000000013f057887 */ /* 0x000fe4000c000000 */
[----:B------:R-:W-:-:S04]  /*2700*/  UISETP.GT.U32.AND UP1, UPT, UR4, 0x7e, !UP1 ;  /* 0x0000007e0400788c */ /* 0x000fc8000cf24070 */
[----:B------:R-:W-:-:S04]  /*2710*/  USEL UR4, URZ, 0x1, !UP1 ;  /* 0x000000013f047887 */ /* 0x000fc8000c800000 */
[----:B------:R-:W-:Y:S01]  /*2720*/  ULOP3.LUT UR48, UR4, UR48, UR5, 0x96, !UPT ;  /* 0x0000003004307292 */ /* 0x000fe2000f8e9605 */
[----:B01----:R-:W-:Y:S11]  /*2730*/  @!P0 BRA `(.L_x_34) ;  /* 0x0000009400948947 */ /* 0x003ff60003800000 */
.L_x_314:
[----:B------:R-:W-:Y:S01]  /*2740*/  IMAD.SHL.U32 R4, R18, 0x40, RZ ;  /* 0x0000004012047824 */ /* 0x000fe200078e00ff */
[----:B------:R-:W-:Y:S01]  /*2750*/  ULDC UR6, c[0x0][0x284] ;  /* 0x0000a10000067ab9 */ /* 0x000fe20000000800 */
[----:B------:R-:W-:Y:S01]  /*2760*/  IMAD.SHL.U32 R14, R2, 0x100, RZ ;  /* 0x00000100020e7824 */ /* 0x000fe200078e00ff */
[----:B------:R-:W-:Y:S01]  /*2770*/  SHF.R.S32.HI R167, RZ, 0x1f, R19 ;  /* 0x0000001fffa77819 */ /* 0x000fe20000011413 */
[----:B------:R-:W-:Y:S01]  /*2780*/  ULDC.64 UR4, c[0x0][0x5d0] ;  /* 0x0001740000047ab9 */ /* 0x000fe20000000a00 */
[----:B------:R-:W-:Y:S01]  /*2790*/  ISETP.GE.AND P0, PT, R4, UR6, PT ;  /* 0x0000000604007c0c */ /* 0x000fe2000bf06270 */
[----:B------:R-:W-:Y:S01]  /*27a0*/  IMAD.WIDE.U32 R2, R19, UR4, R12 ;  /* 0x0000000413027c25 */ /* 0x000fe2000f8e000c */
[----:B------:R-:W-:Y:S01]  /*27b0*/  SHF.R.S32.HI R15, RZ, 0x1f, R14 ;  /* 0x0000001fff0f7819 */ /* 0x000fe2000001140e */
[----:B------:R-:W-:Y:S01]  /*27c0*/  ULOP3.LUT UR44, UR44, 0x1, URZ, 0xc0, !UPT ;  /* 0x000000012c2c7892 */ /* 0x000fe2000f8ec03f */
[C---:B------:R-:W-:Y:S01]  /*27d0*/  ISETP.GE.OR P0, PT, R14.reuse, R7, P0 ;  /* 0x000000070e00720c */ /* 0x040fe20000706670 */
[----:B0-----:R-:W-:Y:S01]  /*27e0*/  IMAD R0, R167, UR4, RZ ;  /* 0x00000004a7007c24 */ /* 0x001fe2000f8e02ff */
[----:B------:R-:W-:-:S03]  /*27f0*/  IADD3 R164, P1, R14, R2, RZ ;  /* 0x000000020ea47210 */ /* 0x000fc60007f3e0ff */
[----:B------:R-:W-:-:S05]  /*2800*/  IMAD R5, R19, UR5, R0 ;  /* 0x0000000513057c24 */ /* 0x000fca000f8e0200 */
[----:B------:R-:W-:-:S03]  /*2810*/  IADD3.X R165, R15, R3, R5, P1, !PT ;  /* 0x000000030fa57210 */ /* 0x000fc60000ffe405 */
[----:B------:R-:W-:Y:S05]  /*2820*/  @P0 BRA `(.L_x_35) ;  /* 0x0000007c000c0947 */ /* 0x000fea0003800000 */
[----:B------:R-:W0:Y:S01]  /*2830*/  LDC.64 R10, c[0x0][0x5c8] ;  /* 0x00017200ff0a7b82 */ /* 0x000e220000000a00 */
[----:B-----5:R-:W-:Y:S01]  /*2840*/  FSETP.NEU.AND P0, PT, R22, RZ, PT ;  /* 0x000000ff1600720b */ /* 0x020fe20003f0d000 */
[----:B------:R-:W-:Y:S01]  /*2850*/  IMAD R3, R156, -0x2, R7 ;  /* 0xfffffffe9c037824 */ /* 0x000fe200078e0207 */
[----:B------:R-:W-:Y:S01]  /*2860*/  BSSY B0, `(.L_x_35) ;  /* 0x00007bf000007945 */ /* 0x000fe20003800000 */
[----:B------:R-:W-:-:S04]  /*2870*/  IMAD.WIDE R162, R18, 0x40, R154 ;  /* 0x0000004012a27825 */ /* 0x000fc800078e029a */
[----:B------:R-:W-:Y:S02]  /*2880*/  IMAD.IADD R0, R3, 0x1, -R14 ;  /* 0x0000000103007824 */ /* 0x000fe400078e0a0e */
[----:B------:R-:W-:-:S03]  /*2890*/  IMAD.IADD R2, R161, 0x1, -R4 ;  /* 0x00000001a1027824 */ /* 0x000fc600078e0a04 */
[----:B------:R-:W-:-:S04]  /*28a0*/  ISETP.GT.AND P2, PT, R0, RZ, PT ;  /* 0x000000ff0000720c */ /* 0x000fc80003f44270 */
[----:B------:R-:W-:Y:S01]  /*28b0*/  ISETP.GT.AND P4, PT, R2, RZ, P2 ;  /* 0x000000ff0200720c */ /* 0x000fe20001784270 */
[-C--:B0-----:R-:W-:Y:S02]  /*28c0*/  IMAD R3, R163, R10.reuse, RZ ;  /* 0x0000000aa3037224 */ /* 0x081fe400078e02ff */
[----:B------:R-:W-:-:S04]  /*28d0*/  IMAD.WIDE.U32 R164, R162, R10, R164 ;  /* 0x0000000aa2a47225 */ /* 0x000fc800078e00a4 */
[----:B------:R-:W-:-:S04]  /*28e0*/  IMAD R3, R162, R11, R3 ;  /* 0x0000000ba2037224 */ /* 0x000fc800078e0203 */
[----:B------:R-:W-:Y:S01]  /*28f0*/  IMAD.IADD R173, R165, 0x1, R3 ;  /* 0x00000001a5ad7824 */ /* 0x000fe200078e0203 */
[----:B------:R-:W-:Y:S06]  /*2900*/  @!P0 BRA `(.L_x_36) ;  /* 0x0000005400988947 */ /* 0x000fec0003800000 */
[----:B------:R-:W0:Y:S01]  /*2910*/  LDC.64 R20, c[0x0][0x5b8] ;  /* 0x00016e00ff147b82 */ /* 0x000e220000000a00 */
[----:B------:R-:W-:-:S07]  /*2920*/  ULDC.64 UR4, c[0x0][0x5c0] ;  /* 0x0001700000047ab9 */ /* 0x000fce0000000a00 */
[----:B------:R-:W1:Y:S08]  /*2930*/  LDC.64 R174, c[0x0][0x5b0] ;  /* 0x00016c00ffae7b82 */ /* 0x000e700000000a00 */
[----:B------:R-:W2:Y:S01]  /*2940*/  LDC.64 R8, c[0x0][0x5a8] ;  /* 0x00016a00ff087b82 */ /* 0x000ea20000000a00 */
[-C--:B0-----:R-:W-:Y:S02]  /*2950*/  IMAD R6, R167, R20.reuse, RZ ;  /* 0x00000014a7067224 */ /* 0x081fe400078e02ff */
[----:B------:R-:W-:-:S04]  /*2960*/  IMAD.WIDE.U32 R4, R19, R20, R12 ;  /* 0x0000001413047225 */ /* 0x000fc800078e000c */
[----:B------:R-:W-:Y:S01]  /*2970*/  IMAD R165, R19, R21, R6 ;  /* 0x0000001513a57224 */ /* 0x000fe200078e0206 */
[----:B------:R-:W-:Y:S01]  /*2980*/  IADD3 R166, P0, R14, R4, RZ ;  /* 0x000000040ea67210 */ /* 0x000fe20007f1e0ff */
[----:B-1----:R-:W-:-:S03]  /*2990*/  IMAD R3, R163, R174, RZ ;  /* 0x000000aea3037224 */ /* 0x002fc600078e02ff */
[----:B------:R-:W-:Y:S01]  /*29a0*/  IADD3.X R167, R15, R5, R165, P0, !PT ;  /* 0x000000050fa77210 */ /* 0x000fe200007fe4a5 */
[C---:B------:R-:W-:Y:S02]  /*29b0*/  IMAD R163, R162.reuse, R175, R3 ;  /* 0x000000afa2a37224 */ /* 0x040fe400078e0203 */
[----:B------:R-:W-:-:S04]  /*29c0*/  IMAD.WIDE.U32 R4, R162, R174, R166 ;  /* 0x000000aea2047225 */ /* 0x000fc800078e00a6 */
[----:B------:R-:W-:Y:S01]  /*29d0*/  IMAD.IADD R3, R5, 0x1, R163 ;  /* 0x0000000105037824 */ /* 0x000fe200078e02a3 */
[----:B--2---:R-:W-:-:S04]  /*29e0*/  LEA R6, P0, R4, R8, 0x2 ;  /* 0x0000000804067211 */ /* 0x004fc800078010ff */
[----:B------:R-:W-:-:S05]  /*29f0*/  LEA.HI.X R7, R4, R9, R3, 0x2, P0 ;  /* 0x0000000904077211 */ /* 0x000fca00000f1403 */
[----:B------:R0:W2:Y:S01]  /*2a00*/  @P4 LDG.E.LTC128B R3, desc[UR50][R6.64] ;  /* 0x0000003206034981 */ /* 0x0000a2000c1e1920 */
[----:B------:R-:W-:Y:S01]  /*2a10*/  IMAD.WIDE.U32 R4, R162, R174, R14 ;  /* 0x000000aea2047225 */ /* 0x000fe200078e000e */
[C---:B------:R-:W-:Y:S01]  /*2a20*/  SHF.L.U64.HI R171, R174.reuse, 0x3, R175 ;  /* 0x00000003aeab7819 */ /* 0x040fe200000102af */
[----:B------:R-:W-:Y:S02]  /*2a30*/  BSSY B1, `(.L_x_37) ;  /* 0x0000014000017945 */ /* 0x000fe40003800000 */
[----:B------:R-:W-:Y:S01]  /*2a40*/  IMAD.SHL.U32 R170, R174, 0x8, RZ ;  /* 0x00000008aeaa7824 */ /* 0x000fe200078e00ff */
[----:B------:R-:W-:Y:S02]  /*2a50*/  IADD3 R168, P0, R12, R4, RZ ;  /* 0x000000040ca87210 */ /* 0x000fe40007f1e0ff */
[----:B------:R-:W-:Y:S01]  /*2a60*/  LEA R4, P1, R164, UR4, 0x2 ;  /* 0x00000004a4047c11 */ /* 0x000fe2000f8210ff */
[----:B------:R-:W-:Y:S01]  /*2a70*/  IMAD.WIDE.U32 R170, R162, R174, R170 ;  /* 0x000000aea2aa7225 */ /* 0x000fe200078e00aa */
[----:B------:R-:W-:-:S02]  /*2a80*/  IADD3.X R169, R13, R163, R5, P0, !PT ;  /* 0x000000a30da97210 */ /* 0x000fc400007fe405 */
[----:B------:R-:W-:Y:S02]  /*2a90*/  LEA.HI.X R5, R164, UR5, R173, 0x2, P1 ;  /* 0x00000005a4057c11 */ /* 0x000fe400088f14ad */
[----:B------:R-:W-:Y:S01]  /*2aa0*/  ISETP.GT.AND P0, PT, R0, 0x1, PT ;  /* 0x000000010000780c */ /* 0x000fe20003f04270 */
[----:B------:R-:W-:-:S03]  /*2ab0*/  IMAD.WIDE.U32 R168, R19, R20, R168 ;  /* 0x0000001413a87225 */ /* 0x000fc600078e00a8 */
[----:B------:R-:W-:Y:S01]  /*2ac0*/  ISETP.GT.AND P1, PT, R2, RZ, P0 ;  /* 0x000000ff0200720c */ /* 0x000fe20000724270 */
[----:B0-----:R-:W-:Y:S01]  /*2ad0*/  IMAD.IADD R7, R165, 0x1, R169 ;  /* 0x00000001a5077824 */ /* 0x001fe200078e02a9 */
[----:B------:R-:W-:-:S04]  /*2ae0*/  LEA R6, P3, R168, R8, 0x2 ;  /* 0x00000008a8067211 */ /* 0x000fc800078610ff */
[----:B------:R-:W-:Y:S02]  /*2af0*/  LEA.HI.X R7, R168, R9, R7, 0x2, P3 ;  /* 0x00000009a8077211 */ /* 0x000fe400018f1407 */
[----:B--2---:R-:W-:-:S05]  /*2b00*/  LOP3.LUT R21, R3, 0xffffe000, RZ, 0xc0, !PT ;  /* 0xffffe00003157812 */ /* 0x004fca00078ec0ff */
[----:B------:R-:W-:-:S04]  /*2b10*/  FMUL R21, R21, R22 ;  /* 0x0000001615157220 */ /* 0x000fc80000400000 */
[----:B------:R-:W-:-:S05]  /*2b20*/  FFMA R21, R24, R23, R21 ;  /* 0x0000001718157223 */ /* 0x000fca0000000015 */
[----:B------:R-:W-:-:S05]  /*2b30*/  F2FP.TF32.F32.PACK_B R21, R21 ;  /* 0x00000015ff15723e */ /* 0x000fca00024050ff */
[----:B------:R0:W-:Y:S01]  /*2b40*/  @P4 STG.E desc[UR50][R4.64], R21 ;  /* 0x0000001504004986 */ /* 0x0001e2000c101932 */
[----:B------:R-:W-:Y:S05]  /*2b50*/  @!P1 BRA `(.L_x_38) ;  /* 0x0000000000049947 */ /* 0x000fea0003800000 */
[----:B------:R1:W5:Y:S02]  /*2b60*/  LDG.E.LTC128B R3, desc[UR50][R6.64+0x4] ;  /* 0x0000043206037981 */ /* 0x000364000c1e1920 */
.L_x_38:
[----:B------:R-:W-:Y:S05]  /*2b70*/  BSYNC B1 ;  /* 0x0000000000017941 */ /* 0x000fea0003800000 */
.L_x_37:
[----:B0----5:R-:W-:Y:S01]  /*2b80*/  LOP3.LUT R21, R3, 0xffffe000, RZ, 0xc0, !PT ;  /* 0xffffe00003157812 */ /* 0x021fe200078ec0ff */
[----:B------:R-:W-:Y:S01]  /*2b90*/  IMAD.IADD R169, R163, 0x1, R171 ;  /* 0x00000001a3a97824 */ /* 0x000fe200078e02ab */
[----:B------:R-:W-:Y:S02]  /*2ba0*/  IADD3 R162, P3, R166, R170, RZ ;  /* 0x000000aaa6a27210 */ /* 0x000fe40007f7e0ff */
[----:B------:R-:W-:Y:S01]  /*2bb0*/  ISETP.GT.AND P2, PT, R2, 0x8, P2 ;  /* 0x000000080200780c */ /* 0x000fe20001744270 */
[----:B------:R-:W-:Y:S02]  /*2bc0*/  FMUL R18, R21, R22 ;  /* 0x0000001615127220 */ /* 0x000fe40000400000 */
[----:B------:R-:W-:Y:S01]  /*2bd0*/  IMAD.X R166, R169, 0x1, R167, P3 ;  /* 0x00000001a9a67824 */ /* 0x000fe200018e06a7 */
[----:B------:R-:W-:Y:S01]  /*2be0*/  LEA R24, P3, R162, R8, 0x2 ;  /* 0x00000008a2187211 */ /* 0x000fe200078610ff */
[----:B------:R-:W-:Y:S01]  /*2bf0*/  FFMA R163, R25, R23, R18 ;  /* 0x0000001719a37223 */ /* 0x000fe20000000012 */
[----:B------:R-:W-:-:S02]  /*2c00*/  IMAD.MOV.U32 R18, RZ, RZ, R3 ;  /* 0x000000ffff127224 */ /* 0x000fc400078e0003 */
[----:B------:R-:W-:Y:S02]  /*2c10*/  LEA.HI.X R25, R162, R9, R166, 0x2, P3 ;  /* 0x00000009a2197211 */ /* 0x000fe400018f14a6 */
[----:B------:R-:W-:-:S05]  /*2c20*/  F2FP.TF32.F32.PACK_B R163, R163 ;  /* 0x000000a3ffa3723e */ /* 0x000fca00024050ff */
[----:B------:R0:W-:Y:S04]  /*2c30*/  @P1 STG.E desc[UR50][R4.64+0x4], R163 ;  /* 0x000004a304001986 */ /* 0x0001e8000c101932 */
[----:B------:R-:W2:Y:S01]  /*2c40*/  @P2 LDG.E.LTC128B R18, desc[UR50][R24.64] ;  /* 0x0000003218122981 */ /* 0x000ea2000c1e1920 */
[----:B------:R-:W-:Y:S01]  /*2c50*/  IADD3 R12, P1, P3, R12, R170, R14 ;  /* 0x000000aa0c0c7210 */ /* 0x000fe20007b3e00e */
[----:B------:R-:W-:Y:S01]  /*2c60*/  BSSY B1, `(.L_x_39) ;  /* 0x0000011000017945 */ /* 0x000fe20003800000 */
[C---:B------:R-:W-:Y:S02]  /*2c70*/  SHF.L.U64.HI R11, R10.reuse, 0x5, R11 ;  /* 0x000000050a0b7819 */ /* 0x040fe4000001020b */
[----:B------:R-:W-:Y:S02]  /*2c80*/  IADD3.X R13, R13, R169, R15, P1, P3 ;  /* 0x000000a90d0d7210 */ /* 0x000fe40000fe640f */
[----:B------:R-:W-:-:S02]  /*2c90*/  LEA R10, P1, R10, R4, 0x5 ;  /* 0x000000040a0a7211 */ /* 0x000fc400078228ff */
[----:B------:R-:W-:Y:S01]  /*2ca0*/  ISETP.GT.AND P0, PT, R2, 0x8, P0 ;  /* 0x000000080200780c */ /* 0x000fe20000704270 */
[----:B------:R-:W-:-:S04]  /*2cb0*/  IMAD.WIDE.U32 R20, R19, R20, R12 ;  /* 0x0000001413147225 */ /* 0x000fc800078e000c */
[----:B------:R-:W-:Y:S01]  /*2cc0*/  IMAD.X R11, R11, 0x1, R5, P1 ;  /* 0x000000010b0b7824 */ /* 0x000fe200008e0605 */
[----:B------:R-:W-:Y:S02]  /*2cd0*/  LEA R8, P3, R20, R8, 0x2 ;  /* 0x0000000814087211 */ /* 0x000fe400078610ff */
[----:B--2---:R-:W-:-:S05]  /*2ce0*/  LOP3.LUT R3, R18, 0xffffe000, RZ, 0xc0, !PT ;  /* 0xffffe00012037812 */ /* 0x004fca00078ec0ff */
[----:B------:R-:W-:-:S04]  /*2cf0*/  FMUL R3, R3, R22 ;  /* 0x0000001603037220 */ /* 0x000fc80000400000 */
[----:B------:R-:W-:Y:S01]  /*2d00*/  FFMA R13, R26, R23, R3 ;  /* 0x000000171a0d7223 */ /* 0x000fe20000000003 */
[----:B------:R-:W-:-:S04]  /*2d10*/  IMAD.IADD R3, R165, 0x1, R21 ;  /* 0x00000001a5037824 */ /* 0x000fc800078e0215 */
[----:B------:R-:W-:Y:S02]  /*2d20*/  F2FP.TF32.F32.PACK_B R13, R13 ;  /* 0x0000000dff0d723e */ /* 0x000fe400024050ff */
[----:B------:R-:W-:-:S03]  /*2d30*/  LEA.HI.X R9, R20, R9, R3, 0x2, P3 ;  /* 0x0000000914097211 */ /* 0x000fc600018f1403 */
[----:B------:R0:W-:Y:S01]  /*2d40*/  @P2 STG.E desc[UR50][R10.64], R13 ;  /* 0x0000000d0a002986 */ /* 0x0001e2000c101932 */
[----:B------:R-:W-:Y:S05]  /*2d50*/  @!P0 BRA `(.L_x_40) ;  /* 0x0000000000048947 */ /* 0x000fea0003800000 */
[----:B------:R2:W5:Y:S02]  /*2d60*/  LDG.E.LTC128B R18, desc[UR50][R8.64+0x4] ;  /* 0x0000043208127981 */ /* 0x000564000c1e1920 */
.L_x_40:
[----:B------:R-:W-:Y:S05]  /*2d70*/  BSYNC B1 ;  /* 0x0000000000017941 */ /* 0x000fea0003800000 */
.L_x_39:
[----:B-----5:R-:W-:Y:S01]  /*2d80*/  LOP3.LUT R3, R18, 0xffffe000, RZ, 0xc0, !PT ;  /* 0xffffe00012037812 */ /* 0x020fe200078ec0ff */
[----:B------:R-:W-:Y:S01]  /*2d90*/  BSSY B1, `(.L_x_41) ;  /* 0x0000009000017945 */ /* 0x000fe20003800000 */
[----:B------:R-:W-:-:S03]  /*2da0*/  ISETP.GT.AND P1, PT, R0, 0x8, PT ;  /* 0x000000080000780c */ /* 0x000fc60003f24270 */
[----:B------:R-:W-:Y:S01]  /*2db0*/  FMUL R12, R3, R22 ;  /* 0x00000016030c7220 */ /* 0x000fe20000400000 */
[----:B------:R-:W-:-:S03]  /*2dc0*/  ISETP.GT.AND P2, PT, R2, RZ, P1 ;  /* 0x000000ff0200720c */ /* 0x000fc60000f44270 */
[----:B------:R-:W-:-:S05]  /*2dd0*/  FFMA R27, R27, R23, R12 ;  /* 0x000000171b1b7223 */ /* 0x000fca000000000c */
[----:B------:R-:W-:-:S05]  /*2de0*/  F2FP.TF32.F32.PACK_B R27, R27 ;  /* 0x0000001bff1b723e */ /* 0x000fca00024050ff */
[----:B------:R3:W-:Y:S01]  /*2df0*/  @P0 STG.E desc[UR50][R10.64+0x4], R27 ;  /* 0x0000041b0a000986 */ /* 0x0007e2000c101932 */
[----:B------:R-:W-:Y:S05]  /*2e00*/  @!P2 BRA `(.L_x_42) ;  /* 0x000000000004a947 */ /* 0x000fea0003800000 */
[----:B------:R4:W5:Y:S02]  /*2e10*/  LDG.E.LTC128B R18, desc[UR50][R6.64+0x20] ;  /* 0x0000203206127981 */ /* 0x000964000c1e1920 */
.L_x_42:
[----:B------:R-:W-:Y:S05]  /*2e20*/  BSYNC B1 ;  /* 0x0000000000017941 */ /* 0x000fea0003800000 */
.L_x_41:
        /* <DEDUP_REMOVED lines=10> */
.L_x_44:
[----:B------:R-:W-:Y:S05]  /*2ed0*/  BSYNC B1 ;  /* 0x0000000000017941 */ /* 0x000fea0003800000 */
.L_x_43:
[----:B0----5:R-:W-:Y:S01]  /*2ee0*/  LOP3.LUT R3, R18, 0xffffe000, RZ, 0xc0, !PT ;  /* 0xffffe00012037812 */ /* 0x021fe200078ec0ff */
[----:B------:R-:W-:Y:S01]  /*2ef0*/  BSSY B1, `(.L_x_45) ;  /* 0x0000008000017945 */ /* 0x000fe20003800000 */
[----:B------:R-:W-:-:S03]  /*2f00*/  ISETP.GT.AND P1, PT, R2, 0x8, P1 ;  /* 0x000000080200780c */ /* 0x000fc60000f24270 */
[----:B------:R-:W-:-:S04]  /*2f10*/  FMUL R12, R3, R22 ;  /* 0x00000016030c7220 */ /* 0x000fc80000400000 */
[----:B------:R-:W-:-:S05]  /*2f20*/  FFMA R29, R29, R23, R12 ;  /* 0x000000171d1d7223 */ /* 0x000fca000000000c */
[----:B------:R-:W-:-:S05]  /*2f30*/  F2FP.TF32.F32.PACK_B R29, R29 ;  /* 0x0000001dff1d723e */ /* 0x000fca00024050ff */
[----:B------:R0:W-:Y:S01]  /*2f40*/  @P3 STG.E desc[UR50][R4.64+0x24], R29 ;  /* 0x0000241d04003986 */ /* 0x0001e2000c101932 */
[----:B------:R-:W-:Y:S05]  /*2f50*/  @!P1 BRA `(.L_x_46) ;  /* 0x0000000000049947 */ /* 0x000fea0003800000 */
[----:B------:R0:W5:Y:S02]  /*2f60*/  LDG.E.LTC128B R18, desc[UR50][R8.64+0x20] ;  /* 0x0000203208127981 */ /* 0x000164000c1e1920 */
.L_x_46:
[----:B------:R-:W-:Y:S05]  /*2f70*/  BSYNC B1 ;  /* 0x0000000000017941 */ /* 0x000fea0003800000 */
.L_x_45:
[----:B-----5:R-:W-:Y:S01]  /*2f80*/  LOP3.LUT R3, R18, 0xffffe000, RZ, 0xc0, !PT ;  /* 0xffffe00012037812 */ /* 0x020fe200078ec0ff */
        /* <DEDUP_REMOVED lines=8> */
.L_x_48:
[----:B------:R-:W-:Y:S05]  /*3010*/  BSYNC B1 ;  /* 0x0000000000017941 */ /* 0x000fea0003800000 */
.L_x_47:
[----:B0----5:R-:W-:Y:S01]  /*3020*/  LOP3.LUT R3, R18, 0xffffe000, RZ, 0xc0, !PT ;  /* 0xffffe00012037812 */ /* 0x021fe200078ec0ff */
        /* <DEDUP_REMOVED lines=9> */
.L_x_50:
[----:B------:R-:W-:Y:S05]  /*30c0*/  BSYNC B1 ;  /* 0x0000000000017941 */ /* 0x000fea0003800000 */
.L_x_49:
        /* <DEDUP_REMOVED lines=10> */
.L_x_52:
[----:B------:R-:W-:Y:S05]  /*3170*/  BSYNC B1 ;  /* 0x0000000000017941 */ /* 0x000fea0003800000 */
.L_x_51:
        /* <DEDUP_REMOVED lines=9> */
.L_x_54:
[----:B------:R-:W-:Y:S05]  /*3210*/  BSYNC B1 ;  /* 0x0000000000017941 */ /* 0x000fea0003800000 */
.L_x_53:
        /* <DEDUP_REMOVED lines=9> */
.L_x_56:
[----:B------:R-:W-:Y:S05]  /*32b0*/  BSYNC B1 ;  /* 0x0000000000017941 */ /* 0x000fea0003800000 */
.L_x_55:
        /* <DEDUP_REMOVED lines=10> */
.L_x_58:
[----:B------:R-:W-:Y:S05]  /*3360*/  BSYNC B1 ;  /* 0x0000000000017941 */ /* 0x000fea0003800000 */
.L_x_57:
        /* <DEDUP_REMOVED lines=10> */
.L_x_60:
[----:B------:R-:W-:Y:S05]  /*3410*/  BSYNC B1 ;  /* 0x0000000000017941 */ /* 0x000fea0003800000 */
.L_x_59:
        /* <DEDUP_REMOVED lines=9> */
.L_x_62:
[----:B------:R-:W-:Y:S05]  /*34b0*/  BSYNC B1 ;  /* 0x0000000000017941 */ /* 0x000fea0003800000 */
.L_x_61:
        /* <DEDUP_REMOVED lines=9> */
.L_x_64:
[----:B------:R-:W-:Y:S05]  /*3550*/  BSYNC B1 ;  /* 0x0000000000017941 */ /* 0x000fea0003800000 */
.L_x_63:
        /* <DEDUP_REMOVED lines=10> */
.L_x_66:
[----:B------:R-:W-:Y:S05]  /*3600*/  BSYNC B1 ;  /* 0x0000000000017941 */ /* 0x000fea0003800000 */
.L_x_65:
        /* <DEDUP_REMOVED lines=10> */
.L_x_68:
[----:B------:R-:W-:Y:S05]  /*36b0*/  BSYNC B1 ;  /* 0x0000000000017941 */ /* 0x000fea0003800000 */
.L_x_67:
        /* <DEDUP_REMOVED lines=9> */
.L_x_70:
[----:B------:R-:W-:Y:S05]  /*3750*/  BSYNC B1 ;  /* 0x0000000000017941 */ /* 0x000fea0003800000 */
.L_x_69:
        /* <DEDUP_REMOVED lines=9> */
.L_x_72:
[----:B------:R-:W-:Y:S05]  /*37f0*/  BSYNC B1 ;  /* 0x0000000000017941 */ /* 0x000fea0003800000 */
.L_x_71:
        /* <DEDUP_REMOVED lines=10> */
.L_x_74:
[----:B------:R-:W-:Y:S05]  /*38a0*/  BSYNC B1 ;  /* 0x0000000000017941 */ /* 0x000fea0003800000 */
.L_x_73:
        /* <DEDUP_REMOVED lines=10> */
.L_x_76:
[----:B------:R-:W-:Y:S05]  /*3950*/  BSYNC B1 ;  /* 0x0000000000017941 */ /* 0x000fea0003800000 */
.L_x_75:
        /* <DEDUP_REMOVED lines=9> */
.L_x_78:
[----:B------:R-:W-:Y:S05]  /*39f0*/  BSYNC B1 ;  /* 0x0000000000017941 */ /* 0x000fea0003800000 */
.L_x_77:
        /* <DEDUP_REMOVED lines=9> */
.L_x_80:
[----:B------:R-:W-:Y:S05]  /*3a90*/  BSYNC B1 ;  /* 0x0000000000017941 */ /* 0x000fea0003800000 */
.L_x_79:
        /* <DEDUP_REMOVED lines=10> */
.L_x_82:
[----:B------:R-:W-:Y:S05]  /*3b40*/  BSYNC B1 ;  /* 0x0000000000017941 */ /* 0x000fea0003800000 */
.L_x_81:
        /* <DEDUP_REMOVED lines=10> */
.L_x_84:
[----:B------:R-:W-:Y:S05]  /*3bf0*/  BSYNC B1 ;  /* 0x0000000000017941 */ /* 0x000fea0003800000 */
.L_x_83:
        /* <DEDUP_REMOVED lines=9> */
.L_x_86:
[----:B------:R-:W-:Y:S05]  /*3c90*/  BSYNC B1 ;  /* 0x0000000000017941 */ /* 0x000fea0003800000 */
.L_x_85:
        /* <DEDUP_REMOVED lines=9> */
.L_x_88:
[----:B------:R-:W-:Y:S05]  /*3d30*/  BSYNC B1 ;  /* 0x0000000000017941 */ /* 0x000fea0003800000 */
.L_x_87:
        /* <DEDUP_REMOVED lines=10> */
.L_x_90:
[----:B------:R-:W-:Y:S05]  /*3de0*/  BSYNC B1 ;  /* 0x0000000000017941 */ /* 0x000fea0003800000 */
.L_x_89:
        /* <DEDUP_REMOVED lines=10> */
.L_x_92:
[----:B------:R-:W-:Y:S05]  /*3e90*/  BSYNC B1 ;  /* 0x0000000000017941 */ /* 0x000fea0003800000 */
.L_x_91:
        /* <DEDUP_REMOVED lines=9> */
.L_x_94:
[----:B------:R-:W-:Y:S05]  /*3f30*/  BSYNC B1 ;  /* 0x0000000000017941 */ /* 0x000fea0003800000 */
.L_x_93:
        /* <DEDUP_REMOVED lines=9> */
.L_x_96:
[----:B------:R-:W-:Y:S05]  /*3fd0*/  BSYNC B1 ;  /* 0x0000000000017941 */ /* 0x000fea0003800000 */
.L_x_95:
        /* <DEDUP_REMOVED lines=10> */
.L_x_98:
[----:B------:R-:W-:Y:S05]  /*4080*/  BSYNC B1 ;  /* 0x0000000000017941 */ /* 0x000fea0003800000 */
.L_x_97:
        /* <DEDUP_REMOVED lines=10> */
.L_x_100:
[----:B------:R-:W-:Y:S05]  /*4130*/  BSYNC B1 ;  /* 0x0000000000017941 */ /* 0x000fea0003800000 */
.L_x_99:
        /* <DEDUP_REMOVED lines=9> */
.L_x_102:
[----:B------:R-:W-:Y:S05]  /*41d0*/  BSYNC B1 ;  /* 0x0000000000017941 */ /* 0x000fea0003800000 */
.L_x_101:
        /* <DEDUP_REMOVED lines=9> */
.L_x_104:
[----:B------:R-:W-:Y:S05]  /*4270*/  BSYNC B1 ;  /* 0x0000000000017941 */ /* 0x000fea0003800000 */
.L_x_103:
        /* <DEDUP_REMOVED lines=10> */
.L_x_106:
[----:B------:R-:W-:Y:S05]  /*4320*/  BSYNC B1 ;  /* 0x0000000000017941 */ /* 0x000fea0003800000 */
.L_x_105:
        /* <DEDUP_REMOVED lines=10> */
.L_x_108:
[----:B------:R-:W-:Y:S05]  /*43d0*/  BSYNC B1 ;  /* 0x0000000000017941 */ /* 0x000fea0003800000 */
.L_x_107:
        /* <DEDUP_REMOVED lines=9> */
.L_x_110:
[----:B------:R-:W-:Y:S05]  /*4470*/  BSYNC B1 ;  /* 0x0000000000017941 */ /* 0x000fea0003800000 */
.L_x_109:
        /* <DEDUP_REMOVED lines=9> */
.L_x_112:
[----:B------:R-:W-:Y:S05]  /*4510*/  BSYNC B1 ;  /* 0x0000000000017941 */ /* 0x000fea0003800000 */
.L_x_111:
        /* <DEDUP_REMOVED lines=10> */
.L_x_114:
[----:B------:R-:W-:Y:S05]  /*45c0*/  BSYNC B1 ;  /* 0x0000000000017941 */ /* 0x000fea0003800000 */
.L_x_113:
        /* <DEDUP_REMOVED lines=10> */
.L_x_116:
[----:B------:R-:W-:Y:S05]  /*4670*/  BSYNC B1 ;  /* 0x0000000000017941 */ /* 0x000fea0003800000 */
.L_x_115:
        /* <DEDUP_REMOVED lines=9> */
.L_x_118:
[----:B------:R-:W-:Y:S05]  /*4710*/  BSYNC B1 ;  /* 0x0000000000017941 */ /* 0x000fea0003800000 */
.L_x_117:
        /* <DEDUP_REMOVED lines=9> */
.L_x_120:
[----:B------:R-:W-:Y:S05]  /*47b0*/  BSYNC B1 ;  /* 0x0000000000017941 */ /* 0x000fea0003800000 */
.L_x_119:
        /* <DEDUP_REMOVED lines=10> */
.L_x_122:
[----:B------:R-:W-:Y:S05]  /*4860*/  BSYNC B1 ;  /* 0x0000000000017941 */ /* 0x000fea0003800000 */
.L_x_121:
        /* <DEDUP_REMOVED lines=10> */
.L_x_124:
[----:B------:R-:W-:Y:S05]  /*4910*/  BSYNC B1 ;  /* 0x0000000000017941 */ /* 0x000fea0003800000 */
.L_x_123:
        /* <DEDUP_REMOVED lines=9> */
.L_x_126:
[----:B------:R-:W-:Y:S05]  /*49b0*/  BSYNC B1 ;  /* 0x0000000000017941 */ /* 0x000fea0003800000 */
.L_x_125:
        /* <DEDUP_REMOVED lines=9> */
.L_x_128:
[----:B------:R-:W-:Y:S05]  /*4a50*/  BSYNC B1 ;  /* 0x0000000000017941 */ /* 0x000fea0003800000 */
.L_x_127:
        /* <DEDUP_REMOVED lines=10> */
.L_x_130:
[----:B------:R-:W-:Y:S05]  /*4b00*/  BSYNC B1 ;  /* 0x0000000000017941 */ /* 0x000fea0003800000 */
.L_x_129:
        /* <DEDUP_REMOVED lines=10> */
.L_x_132:
[----:B------:R-:W-:Y:S05]  /*4bb0*/  BSYNC B1 ;  /* 0x0000000000017941 */ /* 0x000fea0003800000 */
.L_x_131:
        /* <DEDUP_REMOVED lines=9> */
.L_x_134:
[----:B------:R-:W-:Y:S05]  /*4c50*/  BSYNC B1 ;  /* 0x0000000000017941 */ /* 0x000fea0003800000 */
.L_x_133:
        /* <DEDUP_REMOVED lines=9> */
.L_x_136:
[----:B------:R-:W-:Y:S05]  /*4cf0*/  BSYNC B1 ;  /* 0x0000000000017941 */ /* 0x000fea0003800000 */
.L_x_135:
        /* <DEDUP_REMOVED lines=10> */
.L_x_138:
[----:B------:R-:W-:Y:S05]  /*4da0*/  BSYNC B1 ;  /* 0x0000000000017941 */ /* 0x000fea0003800000 */
.L_x_137:
        /* <DEDUP_REMOVED lines=10> */
.L_x_140:
[----:B------:R-:W-:Y:S05]  /*4e50*/  BSYNC B1 ;  /* 0x0000000000017941 */ /* 0x000fea0003800000 */
.L_x_139:
        /* <DEDUP_REMOVED lines=9> */
.L_x_142:
[----:B------:R-:W-:Y:S05]  /*4ef0*/  BSYNC B1 ;  /* 0x0000000000017941 */ /* 0x000fea0003800000 */
.L_x_141:
        /* <DEDUP_REMOVED lines=9> */
.L_x_144:
[----:B------:R-:W-:Y:S05]  /*4f90*/  BSYNC B1 ;  /* 0x0000000000017941 */ /* 0x000fea0003800000 */
.L_x_143:
        /* <DEDUP_REMOVED lines=10> */
.L_x_146:
[----:B------:R-:W-:Y:S05]  /*5040*/  BSYNC B1 ;  /* 0x0000000000017941 */ /* 0x000fea0003800000 */
.L_x_145:
        /* <DEDUP_REMOVED lines=10> */
.L_x_148:
[----:B------:R-:W-:Y:S05]  /*50f0*/  BSYNC B1 ;  /* 0x0000000000017941 */ /* 0x000fea0003800000 */
.L_x_147:
        /* <DEDUP_REMOVED lines=9> */
.L_x_150:
[----:B------:R-:W-:Y:S05]  /*5190*/  BSYNC B1 ;  /* 0x0000000000017941 */ /* 0x000fea0003800000 */
.L_x_149:
        /* <DEDUP_REMOVED lines=9> */
.L_x_152:
[----:B------:R-:W-:Y:S05]  /*5230*/  BSYNC B1 ;  /* 0x0000000000017941 */ /* 0x000fea0003800000 */
.L_x_151:
        /* <DEDUP_REMOVED lines=10> */
.L_x_154:
[----:B------:R-:W-:Y:S05]  /*52e0*/  BSYNC B1 ;  /* 0x0000000000017941 */ /* 0x000fea0003800000 */
.L_x_153:
        /* <DEDUP_REMOVED lines=10> */
.L_x_156:
[----:B------:R-:W-:Y:S05]  /*5390*/  BSYNC B1 ;  /* 0x0000000000017941 */ /* 0x000fea0003800000 */
.L_x_155:
        /* <DEDUP_REMOVED lines=9> */
.L_x_158:
[----:B------:R-:W-:Y:S05]  /*5430*/  BSYNC B1 ;  /* 0x0000000000017941 */ /* 0x000fea0003800000 */
.L_x_157:
        /* <DEDUP_REMOVED lines=9> */
.L_x_160:
[----:B------:R-:W-:Y:S05]  /*54d0*/  BSYNC B1 ;  /* 0x0000000000017941 */ /* 0x000fea0003800000 */
.L_x_159:
        /* <DEDUP_REMOVED lines=10> */
.L_x_162:
[----:B------:R-:W-:Y:S05]  /*5580*/  BSYNC B1 ;  /* 0x0000000000017941 */ /* 0x000fea0003800000 */
.L_x_161:
        /* <DEDUP_REMOVED lines=10> */
.L_x_164:
[----:B------:R-:W-:Y:S05]  /*5630*/  BSYNC B1 ;  /* 0x0000000000017941 */ /* 0x000fea0003800000 */
.L_x_163:
        /* <DEDUP_REMOVED lines=9> */
.L_x_166:
[----:B------:R-:W-:Y:S05]  /*56d0*/  BSYNC B1 ;  /* 0x0000000000017941 */ /* 0x000fea0003800000 */
.L_x_165:
        /* <DEDUP_REMOVED lines=9> */
.L_x_168:
[----:B------:R-:W-:Y:S05]  /*5770*/  BSYNC B1 ;  /* 0x0000000000017941 */ /* 0x000fea0003800000 */
.L_x_167:
        /* <DEDUP_REMOVED lines=10> */
.L_x_170:
[----:B------:R-:W-:Y:S05]  /*5820*/  BSYNC B1 ;  /* 0x0000000000017941 */ /* 0x000fea0003800000 */
.L_x_169:
        /* <DEDUP_REMOVED lines=10> */
.L_x_172:
[----:B------:R-:W-:Y:S05]  /*58d0*/  BSYNC B1 ;  /* 0x0000000000017941 */ /* 0x000fea0003800000 */
.L_x_171:
        /* <DEDUP_REMOVED lines=9> */
.L_x_174:
[----:B------:R-:W-:Y:S05]  /*5970*/  BSYNC B1 ;  /* 0x0000000000017941 */ /* 0x000fea0003800000 */
.L_x_173:
        /* <DEDUP_REMOVED lines=9> */
.L_x_176:
[----:B------:R-:W-:Y:S05]  /*5a10*/  BSYNC B1 ;  /* 0x0000000000017941 */ /* 0x000fea0003800000 */
.L_x_175:
        /* <DEDUP_REMOVED lines=10> */
.L_x_178:
[----:B------:R-:W-:Y:S05]  /*5ac0*/  BSYNC B1 ;  /* 0x0000000000017941 */ /* 0x000fea0003800000 */
.L_x_177:
        /* <DEDUP_REMOVED lines=10> */
.L_x_180:
[----:B------:R-:W-:Y:S05]  /*5b70*/  BSYNC B1 ;  /* 0x0000000000017941 */ /* 0x000fea0003800000 */
.L_x_179:
        /* <DEDUP_REMOVED lines=9> */
.L_x_182:
[----:B------:R-:W-:Y:S05]  /*5c10*/  BSYNC B1 ;  /* 0x0000000000017941 */ /* 0x000fea0003800000 */
.L_x_181:
        /* <DEDUP_REMOVED lines=9> */
.L_x_184:
[----:B------:R-:W-:Y:S05]  /*5cb0*/  BSYNC B1 ;  /* 0x0000000000017941 */ /* 0x000fea0003800000 */
.L_x_183:
        /* <DEDUP_REMOVED lines=10> */
.L_x_186:
[----:B------:R-:W-:Y:S05]  /*5d60*/  BSYNC B1 ;  /* 0x0000000000017941 */ /* 0x000fea0003800000 */
.L_x_185:
        /* <DEDUP_REMOVED lines=10> */
.L_x_188:
[----:B------:R-:W-:Y:S05]  /*5e10*/  BSYNC B1 ;  /* 0x0000000000017941 */ /* 0x000fea0003800000 */
.L_x_187:
        /* <DEDUP_REMOVED lines=9> */
.L_x_190:
[----:B------:R-:W-:Y:S05]  /*5eb0*/  BSYNC B1 ;  /* 0x0000000000017941 */ /* 0x000fea0003800000 */
.L_x_189:
        /* <DEDUP_REMOVED lines=9> */
.L_x_192:
[----:B------:R-:W-:Y:S05]  /*5f50*/  BSYNC B1 ;  /* 0x0000000000017941 */ /* 0x000fea0003800000 */
.L_x_191:
        /* <DEDUP_REMOVED lines=10> */
.L_x_194:
[----:B------:R-:W-:Y:S05]  /*6000*/  BSYNC B1 ;  /* 0x0000000000017941 */ /* 0x000fea0003800000 */
.L_x_193:
        /* <DEDUP_REMOVED lines=10> */
.L_x_196:
[----:B------:R-:W-:Y:S05]  /*60b0*/  BSYNC B1 ;  /* 0x0000000000017941 */ /* 0x000fea0003800000 */
.L_x_195:
        /* <DEDUP_REMOVED lines=9> */
.L_x_198:
[----:B------:R-:W-:Y:S05]  /*6150*/  BSYNC B1 ;  /* 0x0000000000017941 */ /* 0x000fea0003800000 */
.L_x_197:
        /* <DEDUP_REMOVED lines=9> */
.L_x_200:
[----:B------:R-:W-:Y:S05]  /*61f0*/  BSYNC B1 ;  /* 0x0000000000017941 */ /* 0x000fea0003800000 */
.L_x_199:
        /* <DEDUP_REMOVED lines=10> */
.L_x_202:
[----:B------:R-:W-:Y:S05]  /*62a0*/  BSYNC B1 ;  /* 0x0000000000017941 */ /* 0x000fea0003800000 */
.L_x_201:
        /* <DEDUP_REMOVED lines=10> */
.L_x_204:
[----:B------:R-:W-:Y:S05]  /*6350*/  BSYNC B1 ;  /* 0x0000000000017941 */ /* 0x000fea0003800000 */
.L_x_203:
        /* <DEDUP_REMOVED lines=9> */
.L_x_206:
[----:B------:R-:W-:Y:S05]  /*63f0*/  BSYNC B1 ;  /* 0x0000000000017941 */ /* 0x000fea0003800000 */
.L_x_205:
        /* <DEDUP_REMOVED lines=9> */
.L_x_208:
[----:B------:R-:W-:Y:S05]  /*6490*/  BSYNC B1 ;  /* 0x0000000000017941 */ /* 0x000fea0003800000 */
.L_x_207:
        /* <DEDUP_REMOVED lines=10> */
.L_x_210:
[----:B------:R-:W-:Y:S05]  /*6540*/  BSYNC B1 ;  /* 0x0000000000017941 */ /* 0x000fea0003800000 */
.L_x_209:
        /* <DEDUP_REMOVED lines=10> */
.L_x_212:
[----:B------:R-:W-:Y:S05]  /*65f0*/  BSYNC B1 ;  /* 0x0000000000017941 */ /* 0x000fea0003800000 */
.L_x_211:
        /* <DEDUP_REMOVED lines=9> */
.L_x_214:
[----:B------:R-:W-:Y:S05]  /*6690*/  BSYNC B1 ;  /* 0x0000000000017941 */ /* 0x000fea0003800000 */
.L_x_213:
        /* <DEDUP_REMOVED lines=9> */
.L_x_216:
[----:B------:R-:W-:Y:S05]  /*6730*/  BSYNC B1 ;  /* 0x0000000000017941 */ /* 0x000fea0003800000 */
.L_x_215:
        /* <DEDUP_REMOVED lines=10> */
.L_x_218:
[----:B------:R-:W-:Y:S05]  /*67e0*/  BSYNC B1 ;  /* 0x0000000000017941 */ /* 0x000fea0003800000 */
.L_x_217:
        /* <DEDUP_REMOVED lines=10> */
.L_x_220:
[----:B------:R-:W-:Y:S05]  /*6890*/  BSYNC B1 ;  /* 0x0000000000017941 */ /* 0x000fea0003800000 */
.L_x_219:
        /* <DEDUP_REMOVED lines=9> */
.L_x_222:
[----:B------:R-:W-:Y:S05]  /*6930*/  BSYNC B1 ;  /* 0x0000000000017941 */ /* 0x000fea0003800000 */
.L_x_221:
        /* <DEDUP_REMOVED lines=9> */
.L_x_224:
[----:B------:R-:W-:Y:S05]  /*69d0*/  BSYNC B1 ;  /* 0x0000000000017941 */ /* 0x000fea0003800000 */
.L_x_223:
        /* <DEDUP_REMOVED lines=10> */
.L_x_226:
[----:B------:R-:W-:Y:S05]  /*6a80*/  BSYNC B1 ;  /* 0x0000000000017941 */ /* 0x000fea0003800000 */
.L_x_225:
        /* <DEDUP_REMOVED lines=10> */
.L_x_228:
[----:B------:R-:W-:Y:S05]  /*6b30*/  BSYNC B1 ;  /* 0x0000000000017941 */ /* 0x000fea0003800000 */
.L_x_227:
        /* <DEDUP_REMOVED lines=9> */
.L_x_230:
[----:B------:R-:W-:Y:S05]  /*6bd0*/  BSYNC B1 ;  /* 0x0000000000017941 */ /* 0x000fea0003800000 */
.L_x_229:
        /* <DEDUP_REMOVED lines=9> */
.L_x_232:
[----:B------:R-:W-:Y:S05]  /*6c70*/  BSYNC B1 ;  /* 0x0000000000017941 */ /* 0x000fea0003800000 */
.L_x_231:
        /* <DEDUP_REMOVED lines=10> */
.L_x_234:
[----:B------:R-:W-:Y:S05]  /*6d20*/  BSYNC B1 ;  /* 0x0000000000017941 */ /* 0x000fea0003800000 */
.L_x_233:
        /* <DEDUP_REMOVED lines=10> */
.L_x_236:
[----:B------:R-:W-:Y:S05]  /*6dd0*/  BSYNC B1 ;  /* 0x0000000000017941 */ /* 0x000fea0003800000 */
.L_x_235:
        /* <DEDUP_REMOVED lines=9> */
.L_x_238:
[----:B------:R-:W-:Y:S05]  /*6e70*/  BSYNC B1 ;  /* 0x0000000000017941 */ /* 0x000fea0003800000 */
.L_x_237:
        /* <DEDUP_REMOVED lines=9> */
.L_x_240:
[----:B------:R-:W-:Y:S05]  /*6f10*/  BSYNC B1 ;  /* 0x0000000000017941 */ /* 0x000fea0003800000 */
.L_x_239:
        /* <DEDUP_REMOVED lines=10> */
.L_x_242:
[----:B------:R-:W-:Y:S05]  /*6fc0*/  BSYNC B1 ;  /* 0x0000000000017941 */ /* 0x000fea0003800000 */
.L_x_241:
        /* <DEDUP_REMOVED lines=10> */
.L_x_244:
[----:B------:R-:W-:Y:S05]  /*7070*/  BSYNC B1 ;  /* 0x0000000000017941 */ /* 0x000fea0003800000 */
.L_x_243:
        /* <DEDUP_REMOVED lines=9> */
.L_x_246:
[----:B------:R-:W-:Y:S05]  /*7110*/  BSYNC B1 ;  /* 0x0000000000017941 */ /* 0x000fea0003800000 */
.L_x_245:
        /* <DEDUP_REMOVED lines=9> */
.L_x_248:
[----:B------:R-:W-:Y:S05]  /*71b0*/  BSYNC B1 ;  /* 0x0000000000017941 */ /* 0x000fea0003800000 */
.L_x_247:
        /* <DEDUP_REMOVED lines=10> */
.L_x_250:
[----:B------:R-:W-:Y:S05]  /*7260*/  BSYNC B1 ;  /* 0x0000000000017941 */ /* 0x000fea0003800000 */
.L_x_249:
        /* <DEDUP_REMOVED lines=10> */
.L_x_252:
[----:B------:R-:W-:Y:S05]  /*7310*/  BSYNC B1 ;  /* 0x0000000000017941 */ /* 0x000fea0003800000 */
.L_x_251:
        /* <DEDUP_REMOVED lines=9> */
.L_x_254:
[----:B------:R-:W-:Y:S05]  /*73b0*/  BSYNC B1 ;  /* 0x0000000000017941 */ /* 0x000fea0003800000 */
.L_x_253:
        /* <DEDUP_REMOVED lines=9> */
.L_x_256:
[----:B------:R-:W-:Y:S05]  /*7450*/  BSYNC B1 ;  /* 0x0000000000017941 */ /* 0x000fea0003800000 */
.L_x_255:
        /* <DEDUP_REMOVED lines=10> */
.L_x_258:
[----:B------:R-:W-:Y:S05]  /*7500*/  BSYNC B1 ;  /* 0x0000000000017941 */ /* 0x000fea0003800000 */
.L_x_257:
        /* <DEDUP_REMOVED lines=10> */
.L_x_260:
[----:B------:R-:W-:Y:S05]  /*75b0*/  BSYNC B1 ;  /* 0x0000000000017941 */ /* 0x000fea0003800000 */
.L_x_259:
        /* <DEDUP_REMOVED lines=9> */
.L_x_262:
[----:B------:R-:W-:Y:S05]  /*7650*/  BSYNC B1 ;  /* 0x0000000000017941 */ /* 0x000fea0003800000 */
.L_x_261:
        /* <DEDUP_REMOVED lines=9> */
.L_x_264:
[----:B------:R-:W-:Y:S05]  /*76f0*/  BSYNC B1 ;  /* 0x0000000000017941 */ /* 0x000fea0003800000 */
.L_x_263:
        /* <DEDUP_REMOVED lines=10> */
.L_x_266:
[----:B------:R-:W-:Y:S05]  /*77a0*/  BSYNC B1 ;  /* 0x0000000000017941 */ /* 0x000fea0003800000 */
.L_x_265:
        /* <DEDUP_REMOVED lines=10> */
.L_x_268:
[----:B------:R-:W-:Y:S05]  /*7850*/  BSYNC B1 ;  /* 0x0000000000017941 */ /* 0x000fea0003800000 */
.L_x_267:
        /* <DEDUP_REMOVED lines=9> */
.L_x_270:
[----:B------:R-:W-:Y:S05]  /*78f0*/  BSYNC B1 ;  /* 0x0000000000017941 */ /* 0x000fea0003800000 */
.L_x_269:
        /* <DEDUP_REMOVED lines=9> */
.L_x_272:
[----:B------:R-:W-:Y:S05]  /*7990*/  BSYNC B1 ;  /* 0x0000000000017941 */ /* 0x000fea0003800000 */
.L_x_271:
        /* <DEDUP_REMOVED lines=10> */
.L_x_274:
[----:B------:R-:W-:Y:S05]  /*7a40*/  BSYNC B1 ;  /* 0x0000000000017941 */ /* 0x000fea0003800000 */
.L_x_273:
        /* <DEDUP_REMOVED lines=10> */
.L_x_276:
[----:B------:R-:W-:Y:S05]  /*7af0*/  BSYNC B1 ;  /* 0x0000000000017941 */ /* 0x000fea0003800000 */
.L_x_275:
        /* <DEDUP_REMOVED lines=9> */
.L_x_278:
[----:B------:R-:W-:Y:S05]  /*7b90*/  BSYNC B1 ;  /* 0x0000000000017941 */ /* 0x000fea0003800000 */
.L_x_277:
        /* <DEDUP_REMOVED lines=9> */
.L_x_280:
[----:B------:R-:W-:Y:S05]  /*7c30*/  BSYNC B1 ;  /* 0x0000000000017941 */ /* 0x000fea0003800000 */
.L_x_279:
        /* <DEDUP_REMOVED lines=10> */
.L_x_282:
[----:B------:R-:W-:Y:S05]  /*7ce0*/  BSYNC B1 ;  /* 0x0000000000017941 */ /* 0x000fea0003800000 */
.L_x_281:
        /* <DEDUP_REMOVED lines=10> */
.L_x_284:
[----:B------:R-:W-:Y:S05]  /*7d90*/  BSYNC B1 ;  /* 0x0000000000017941 */ /* 0x000fea0003800000 */
.L_x_283:
        /* <DEDUP_REMOVED lines=9> */
.L_x_286:
[----:B------:R-:W-:Y:S05]  /*7e30*/  BSYNC B1 ;  /* 0x0000000000017941 */ /* 0x000fea0003800000 */
.L_x_285:
[----:B-----5:R-:W-:Y:S01]  /*7e40*/  LOP3.LUT R3, R18, 0xffffe000, RZ, 0xc0, !PT ;  /* 0xffffe00012037812 */ /* 0x020fe200078ec0ff */
[----:B0-----:R-:W-:Y:S01]  /*7e50*/  @P1 IMAD.MOV.U32 R4, RZ, RZ, R10 ;  /* 0x000000ffff041224 */ /* 0x001fe200078e000a */
[----:B------:R-:W-:Y:S01]  /*7e60*/  ISETP.GT.AND P0, PT, R2, 0x8, P0 ;  /* 0x000000080200780c */ /* 0x000fe20000704270 */
[----:B------:R-:W-:Y:S01]  /*7e70*/  @P1 IMAD.MOV.U32 R5, RZ, RZ, R11 ;  /* 0x000000ffff051224 */ /* 0x000fe200078e000b */
[----:B------:R-:W-:Y:S01]  /*7e80*/  BSSY B1, `(.L_x_287) ;  /* 0x0000007000017945 */ /* 0x000fe20003800000 */
[----:B------:R-:W-:-:S04]  /*7e90*/  FMUL R3, R3, R22 ;  /* 0x0000001603037220 */ /* 0x000fc80000400000 */
[----:B------:R-:W-:-:S05]  /*7ea0*/  FFMA R3, R150, R23, R3 ;  /* 0x0000001796037223 */ /* 0x000fca0000000003 */
[----:B------:R-:W-:-:S05]  /*7eb0*/  F2FP.TF32.F32.PACK_B R3, R3 ;  /* 0x00000003ff03723e */ /* 0x000fca00024050ff */
[----:B------:R0:W-:Y:S01]  /*7ec0*/  @P1 STG.E desc[UR50][R4.64+0x3e0], R3 ;  /* 0x0003e00304001986 */ /* 0x0001e2000c101932 */
[----:B------:R-:W-:Y:S05]  /*7ed0*/  @!P0 BRA `(.L_x_288) ;  /* 0x0000000000048947 */ /* 0x000fea0003800000 */
[----:B------:R0:W5:Y:S02]  /*7ee0*/  LDG.E.LTC128B R18, desc[UR50][R8.64+0x3e4] ;  /* 0x0003e43208127981 */ /* 0x000164000c1e1920 */
.L_x_288:
[----:B------:R-:W-:Y:S05]  /*7ef0*/  BSYNC B1 ;  /* 0x0000000000017941 */ /* 0x000fea0003800000 */
.L_x_287:
[----:B------:R-:W-:Y:S05]  /*7f00*/  @!P0 BRA `(.L_x_289) ;  /* 0x0000002400508947 */ /* 0x000fea0003800000 */
[----:B0----5:R-:W-:-:S05]  /*7f10*/  LOP3.LUT R3, R18, 0xffffe000, RZ, 0xc0, !PT ;  /* 0xffffe00012037812 */ /* 0x021fca00078ec0ff */
[----:B------:R-:W-:-:S04]  /*7f20*/  FMUL R0, R3, R22 ;  /* 0x0000001603007220 */ /* 0x000fc80000400000 */
[----:B------:R-:W-:-:S05]  /*7f30*/  FFMA R151, R151, R23, R0 ;  /* 0x0000001797977223 */ /* 0x000fca0000000000 */
[----:B------:R-:W-:-:S05]  /*7f40*/  F2FP.TF32.F32.PACK_B R151, R151 ;  /* 0x00000097ff97723e */ /* 0x000fca00024050ff */
[----:B------:R0:W-:Y:S01]  /*7f50*/  STG.E desc[UR50][R10.64+0x3e4], R151 ;  /* 0x0003e4970a007986 */ /* 0x0001e2000c101932 */
[----:B------:R-:W-:Y:S05]  /*7f60*/  BRA `(.L_x_289) ;  /* 0x0000002400387947 */ /* 0x000fea0003800000 */
.L_x_36:
[----:B------:R-:W-:Y:S01]  /*7f70*/  ULDC.64 UR4, c[0x0][0x5c0] ;  /* 0x0001700000047ab9 */ /* 0x000fe20000000a00 */
[----:B------:R-:W-:Y:S01]  /*7f80*/  ISETP.GT.AND P1, PT, R0, 0x1, PT ;  /* 0x000000010000780c */ /* 0x000fe20003f24270 */
[-C--:B------:R-:W-:Y:S01]  /*7f90*/  FMUL R3, R24, R23.reuse ;  /* 0x0000001718037220 */ /* 0x080fe20000400000 */
[----:B------:R-:W-:Y:S01]  /*7fa0*/  LEA R4, P0, R164, UR4, 0x2 ;  /* 0x00000004a4047c11 */ /* 0x000fe2000f8010ff */
[-C--:B------:R-:W-:Y:S01]  /*7fb0*/  FMUL R25, R25, R23.reuse ;  /* 0x0000001719197220 */ /* 0x080fe20000400000 */
[----:B------:R-:W-:Y:S01]  /*7fc0*/  ISETP.GT.AND P3, PT, R2, RZ, P1 ;  /* 0x000000ff0200720c */ /* 0x000fe20000f64270 */
[----:B------:R-:W-:Y:S01]  /*7fd0*/  FMUL R9, R26, R23 ;  /* 0x000000171a097220 */ /* 0x000fe20000400000 */
[----:B------:R-:W-:Y:S01]  /*7fe0*/  F2FP.TF32.F32.PACK_B R3, R3 ;  /* 0x00000003ff03723e */ /* 0x000fe200024050ff */
[-C--:B------:R-:W-:Y:S01]  /*7ff0*/  FMUL R27, R27, R23.reuse ;  /* 0x000000171b1b7220 */ /* 0x080fe20000400000 */
[----:B------:R-:W-:Y:S01]  /*8000*/  LEA.HI.X R5, R164, UR5, R173, 0x2, P0 ;  /* 0x00000005a4057c11 */ /* 0x000fe200080f14ad */
[-C--:B------:R-:W-:Y:S01]  /*8010*/  FMUL R29, R29, R23.reuse ;  /* 0x000000171d1d7220 */ /* 0x080fe20000400000 */
[----:B------:R-:W-:Y:S01]  /*8020*/  ISETP.GT.AND P2, PT, R2, 0x8, P2 ;  /* 0x000000080200780c */ /* 0x000fe20001744270 */
[-C--:B------:R-:W-:Y:S01]  /*8030*/  FMUL R31, R31, R23.reuse ;  /* 0x000000171f1f7220 */ /* 0x080fe20000400000 */
[----:B------:R-:W-:Y:S01]  /*8040*/  ISETP.GT.AND P0, PT, R0, 0x8, PT ;  /* 0x000000080000780c */ /* 0x000fe20003f04270 */
[----:B------:R0:W-:Y:S01]  /*8050*/  @P4 STG.E desc[UR50][R4.64], R3 ;  /* 0x0000000304004986 */ /* 0x0001e2000c101932 */
[C---:B------:R-:W-:Y:S01]  /*8060*/  SHF.L.U64.HI R11, R10.reuse, 0x5, R11 ;  /* 0x000000050a0b7819 */ /* 0x040fe2000001020b */
[-C--:B------:R-:W-:Y:S01]  /*8070*/  FMUL R33, R33, R23.reuse ;  /* 0x0000001721217220 */ /* 0x080fe20000400000 */
[----:B------:R-:W-:Y:S01]  /*8080*/  LEA R6, P4, R10, R4, 0x5 ;  /* 0x000000040a067211 */ /* 0x000fe200078828ff */
[----:B------:R-:W-:Y:S01]  /*8090*/  FMUL R35, R35, R23 ;  /* 0x0000001723237220 */ /* 0x000fe20000400000 */
[----:B------:R-:W-:Y:S01]  /*80a0*/  F2FP.TF32.F32.PACK_B R25, R25 ;  /* 0x00000019ff19723e */ /* 0x000fe200024050ff */
[----:B------:R-:W-:Y:S01]  /*80b0*/  FMUL R37, R37, R23 ;  /* 0x0000001725257220 */ /* 0x000fe20000400000 */
[C---:B------:R-:W-:Y:S01]  /*80c0*/  ISETP.GT.AND P1, PT, R2.reuse, 0x8, P1 ;  /* 0x000000080200780c */ /* 0x040fe20000f24270 */
[----:B------:R-:W-:Y:S01]  /*80d0*/  IMAD.X R7, R11, 0x1, R5, P4 ;  /* 0x000000010b077824 */ /* 0x000fe200020e0605 */
[----:B------:R-:W-:Y:S01]  /*80e0*/  ISETP.GT.AND P5, PT, R2, RZ, P0 ;  /* 0x000000ff0200720c */ /* 0x000fe200007a4270 */
[----:B------:R-:W-:Y:S01]  /*80f0*/  @P3 STG.E desc[UR50][R4.64+0x4], R25 ;  /* 0x0000041904003986 */ /* 0x000fe2000c101932 */
[----:B------:R-:W-:Y:S01]  /*8100*/  F2FP.TF32.F32.PACK_B R9, R9 ;  /* 0x00000009ff09723e */ /* 0x000fe200024050ff */
[-C--:B0-----:R-:W-:Y:S01]  /*8110*/  FMUL R3, R28, R23.reuse ;  /* 0x000000171c037220 */ /* 0x081fe20000400000 */
[----:B------:R-:W-:Y:S01]  /*8120*/  ISETP.GT.AND P3, PT, R0, 0x9, PT ;  /* 0x000000090000780c */ /* 0x000fe20003f64270 */
[----:B------:R-:W-:Y:S01]  /*8130*/  FMUL R11, R30, R23 ;  /* 0x000000171e0b7220 */ /* 0x000fe20000400000 */
[----:B------:R-:W-:Y:S01]  /*8140*/  F2FP.TF32.F32.PACK_B R27, R27 ;  /* 0x0000001bff1b723e */ /* 0x000fe200024050ff */
[----:B------:R0:W-:Y:S01]  /*8150*/  @P2 STG.E desc[UR50][R6.64], R9 ;  /* 0x0000000906002986 */ /* 0x0001e2000c101932 */
[----:B------:R-:W-:Y:S01]  /*8160*/  F2FP.TF32.F32.PACK_B R3, R3 ;  /* 0x00000003ff03723e */ /* 0x000fe200024050ff */
[-C--:B------:R-:W-:Y:S01]  /*8170*/  FMUL R39, R39, R23.reuse ;  /* 0x0000001727277220 */ /* 0x080fe20000400000 */
[C---:B------:R-:W-:Y:S01]  /*8180*/  ISETP.GT.AND P4, PT, R2.reuse, RZ, P3 ;  /* 0x000000ff0200720c */ /* 0x040fe20001f84270 */
[----:B------:R-:W-:Y:S01]  /*8190*/  @P1 STG.E desc[UR50][R6.64+0x4], R27 ;  /* 0x0000041b06001986 */ /* 0x000fe2000c101932 */
[----:B------:R-:W-:Y:S01]  /*81a0*/  ISETP.GT.AND P2, PT, R2, 0x8, P0 ;  /* 0x000000080200780c */ /* 0x000fe20000744270 */
[-C--:B------:R-:W-:Y:S01]  /*81b0*/  FMUL R41, R41, R23.reuse ;  /* 0x0000001729297220 */ /* 0x080fe20000400000 */
[----:B------:R-:W-:Y:S01]  /*81c0*/  ISETP.GT.AND P0, PT, R0, 0x10, PT ;  /* 0x000000100000780c */ /* 0x000fe20003f04270 */
[----:B------:R1:W-:Y:S01]  /*81d0*/  @P5 STG.E desc[UR50][R4.64+0x20], R3 ;  /* 0x0000200304005986 */ /* 0x0003e2000c101932 */
[C---:B------:R-:W-:Y:S01]  /*81e0*/  ISETP.GT.AND P3, PT, R2.reuse, 0x8, P3 ;  /* 0x000000080200780c */ /* 0x040fe20001f64270 */
[-C--:B------:R-:W-:Y:S01]  /*81f0*/  FMUL R43, R43, R23.reuse ;  /* 0x000000172b2b7220 */ /* 0x080fe20000400000 */
[----:B------:R-:W-:Y:S01]  /*8200*/  ISETP.GT.AND P5, PT, R2, RZ, P0 ;  /* 0x000000ff0200720c */ /* 0x000fe200007a4270 */
[----:B0-----:R-:W-:Y:S01]  /*8210*/  FMUL R9, R34, R23 ;  /* 0x0000001722097220 */ /* 0x001fe20000400000 */
[----:B------:R-:W-:Y:S01]  /*8220*/  F2FP.TF32.F32.PACK_B R29, R29 ;  /* 0x0000001dff1d723e */ /* 0x000fe200024050ff */
[----:B------:R-:W-:Y:S01]  /*8230*/  FMUL R45, R45, R23 ;  /* 0x000000172d2d7220 */ /* 0x000fe20000400000 */
[----:B------:R-:W-:Y:S01]  /*8240*/  F2FP.TF32.F32.PACK_B R11, R11 ;  /* 0x0000000bff0b723e */ /* 0x000fe200024050ff */
[----:B------:R-:W-:Y:S01]  /*8250*/  FMUL R47, R47, R23 ;  /* 0x000000172f2f7220 */ /* 0x000fe20000400000 */
[----:B------:R-:W-:Y:S01]  /*8260*/  ISETP.GT.AND P1, PT, R0, 0x11, PT ;  /* 0x000000110000780c */ /* 0x000fe20003f24270 */
[----:B------:R-:W-:Y:S01]  /*8270*/  @P4 STG.E desc[UR50][R4.64+0x24], R29 ;  /* 0x0000241d04004986 */ /* 0x000fe2000c101932 */
[----:B------:R-:W-:Y:S01]  /*8280*/  F2FP.TF32.F32.PACK_B R31, R31 ;  /* 0x0000001fff1f723e */ /* 0x000fe200024050ff */
[-C--:B-1----:R-:W-:Y:S01]  /*8290*/  FMUL R3, R32, R23.reuse ;  /* 0x0000001720037220 */ /* 0x082fe20000400000 */
[C---:B------:R-:W-:Y:S01]  /*82a0*/  ISETP.GT.AND P4, PT, R2.reuse, RZ, P1 ;  /* 0x000000ff0200720c */ /* 0x040fe20000f84270 */
[----:B------:R0:W-:Y:S01]  /*82b0*/  @P2 STG.E desc[UR50][R6.64+0x20], R11 ;  /* 0x0000200b06002986 */ /* 0x0001e2000c101932 */
[----:B------:R-:W-:Y:S01]  /*82c0*/  ISETP.GT.AND P2, PT, R2, 0x8, P0 ;  /* 0x000000080200780c */ /* 0x000fe20000744270 */
[----:B------:R-:W-:Y:S01]  /*82d0*/  FMUL R49, R49, R23 ;  /* 0x0000001731317220 */ /* 0x000fe20000400000 */
[----:B------:R-:W-:Y:S01]  /*82e0*/  F2FP.TF32.F32.PACK_B R3, R3 ;  /* 0x00000003ff03723e */ /* 0x000fe200024050ff */
[----:B------:R-:W-:Y:S01]  /*82f0*/  @P3 STG.E desc[UR50][R6.64+0x24], R31 ;  /* 0x0000241f06003986 */ /* 0x000fe2000c101932 */
[----:B------:R-:W-:Y:S01]  /*8300*/  ISETP.GT.AND P0, PT, R0, 0x18, PT ;  /* 0x000000180000780c */ /* 0x000fe20003f04270 */
[-C--:B------:R-:W-:Y:S01]  /*8310*/  FMUL R51, R51, R23.reuse ;  /* 0x0000001733337220 */ /* 0x080fe20000400000 */
[C---:B------:R-:W-:Y:S01]  /*8320*/  ISETP.GT.AND P3, PT, R2.reuse, 0x8, P1 ;  /* 0x000000080200780c */ /* 0x040fe20000f64270 */
[----:B------:R1:W-:Y:S01]  /*8330*/  @P5 STG.E desc[UR50][R4.64+0x40], R3 ;  /* 0x0000400304005986 */ /* 0x0003e2000c101932 */
[----:B------:R-:W-:Y:S01]  /*8340*/  ISETP.GT.AND P5, PT, R2, RZ, P0 ;  /* 0x000000ff0200720c */ /* 0x000fe200007a4270 */
[----:B------:R-:W-:Y:S01]  /*8350*/  FMUL R53, R53, R23 ;  /* 0x0000001735357220 */ /* 0x000fe20000400000 */
[----:B------:R-:W-:Y:S01]  /*8360*/  F2FP.TF32.F32.PACK_B R33, R33 ;  /* 0x00000021ff21723e */ /* 0x000fe200024050ff */
[----:B0-----:R-:W-:Y:S01]  /*8370*/  FMUL R11, R38, R23 ;  /* 0x00000017260b7220 */ /* 0x001fe20000400000 */
[----:B------:R-:W-:Y:S01]  /*8380*/  F2FP.TF32.F32.PACK_B R9, R9 ;  /* 0x00000009ff09723e */ /* 0x000fe200024050ff */
[----:B------:R-:W-:Y:S01]  /*8390*/  FMUL R55, R55, R23 ;  /* 0x0000001737377220 */ /* 0x000fe20000400000 */
[----:B------:R-:W-:Y:S01]  /*83a0*/  ISETP.GT.AND P1, PT, R0, 0x19, PT ;  /* 0x000000190000780c */ /* 0x000fe20003f24270 */
[----:B------:R-:W-:Y:S01]  /*83b0*/  @P4 STG.E desc[UR50][R4.64+0x44], R33 ;  /* 0x0000442104004986 */ /* 0x000fe2000c101932 */
[----:B------:R-:W-:Y:S01]  /*83c0*/  F2FP.TF32.F32.PACK_B R35, R35 ;  /* 0x00000023ff23723e */ /* 0x000fe200024050ff */
[-C--:B------:R-:W-:Y:S01]  /*83d0*/  FMUL R57, R57, R23.reuse ;  /* 0x0000001739397220 */ /* 0x080fe20000400000 */
[----:B------:R-:W-:Y:S01]  /*83e0*/  ISETP.GT.AND P4, PT, R2, RZ, P1 ;  /* 0x000000ff0200720c */ /* 0x000fe20000f84270 */
[-C--:B-1----:R-:W-:Y:S01]  /*83f0*/  FMUL R3, R36, R23.reuse ;  /* 0x0000001724037220 */ /* 0x082fe20000400000 */
[----:B------:R0:W-:Y:S01]  /*8400*/  @P2 STG.E desc[UR50][R6.64+0x40], R9 ;  /* 0x0000400906002986 */ /* 0x0001e2000c101932 */
[----:B------:R-:W-:Y:S01]  /*8410*/  ISETP.GT.AND P2, PT, R2, 0x8, P0 ;  /* 0x000000080200780c */ /* 0x000fe20000744270 */
[----:B------:R-:W-:Y:S01]  /*8420*/  FMUL R59, R59, R23 ;  /* 0x000000173b3b7220 */ /* 0x000fe20000400000 */
[----:B------:R-:W-:Y:S01]  /*8430*/  ISETP.GT.AND P0, PT, R0, 0x20, PT ;  /* 0x000000200000780c */ /* 0x000fe20003f04270 */
[----:B------:R-:W-:Y:S01]  /*8440*/  @P3 STG.E desc[UR50][R6.64+0x44], R35 ;  /* 0x0000442306003986 */ /* 0x000fe2000c101932 */
[----:B------:R-:W-:Y:S01]  /*8450*/  F2FP.TF32.F32.PACK_B R3, R3 ;  /* 0x00000003ff03723e */ /* 0x000fe200024050ff */
[-C--:B------:R-:W-:Y:S01]  /*8460*/  FMUL R61, R61, R23.reuse ;  /* 0x000000173d3d7220 */ /* 0x080fe20000400000 */
[C---:B------:R-:W-:Y:S01]  /*8470*/  ISETP.GT.AND P3, PT, R2.reuse, 0x8, P1 ;  /* 0x000000080200780c */ /* 0x040fe20000f64270 */
[----:B------:R-:W-:Y:S01]  /*8480*/  FMUL R63, R63, R23 ;  /* 0x000000173f3f7220 */ /* 0x000fe20000400000 */
[----:B------:R-:W-:Y:S01]  /*8490*/  F2FP.TF32.F32.PACK_B R37, R37 ;  /* 0x00000025ff25723e */ /* 0x000fe200024050ff */
[----:B------:R1:W-:Y:S01]  /*84a0*/  @P5 STG.E desc[UR50][R4.64+0x60], R3 ;  /* 0x0000600304005986 */ /* 0x0003e2000c101932 */
[----:B------:R-:W-:Y:S01]  /*84b0*/  ISETP.GT.AND P5, PT, R2, RZ, P0 ;  /* 0x000000ff0200720c */ /* 0x000fe200007a4270 */
[----:B0-----:R-:W-:Y:S01]  /*84c0*/  FMUL R9, R42, R23 ;  /* 0x000000172a097220 */ /* 0x001fe20000400000 */
[----:B------:R-:W-:Y:S01]  /*84d0*/  F2FP.TF32.F32.PACK_B R11, R11 ;  /* 0x0000000bff0b723e */ /* 0x000fe200024050ff */
[----:B------:R-:W-:Y:S01]  /*84e0*/  @P4 STG.E desc[UR50][R4.64+0x64], R37 ;  /* 0x0000642504004986 */ /* 0x000fe2000c101932 */
[----:B------:R-:W-:Y:S01]  /*84f0*/  ISETP.GT.AND P1, PT, R0, 0x21, PT ;  /* 0x000000210000780c */ /* 0x000fe20003f24270 */
[----:B------:R-:W-:Y:S01]  /*8500*/  FMUL R65, R65, R23 ;  /* 0x0000001741417220 */ /* 0x000fe20000400000 */
[----:B------:R-:W-:Y:S01]  /*8510*/  F2FP.TF32.F32.PACK_B R39, R39 ;  /* 0x00000027ff27723e */ /* 0x000fe200024050ff */
[----:B------:R0:W-:Y:S01]  /*8520*/  @P2 STG.E desc[UR50][R6.64+0x60], R11 ;  /* 0x0000600b06002986 */ /* 0x0001e2000c101932 */
[C---:B------:R-:W-:Y:S01]  /*8530*/  ISETP.GT.AND P4, PT, R2.reuse, RZ, P1 ;  /* 0x000000ff0200720c */ /* 0x040fe20000f84270 */
[-C--:B------:R-:W-:Y:S01]  /*8540*/  FMUL R67, R67, R23.reuse ;  /* 0x0000001743437220 */ /* 0x080fe20000400000 */
[----:B------:R-:W-:Y:S01]  /*8550*/  ISETP.GT.AND P2, PT, R2, 0x8, P0 ;  /* 0x000000080200780c */ /* 0x000fe20000744270 */
[-C--:B-1----:R-:W-:Y:S01]  /*8560*/  FMUL R3, R40, R23.reuse ;  /* 0x0000001728037220 */ /* 0x082fe20000400000 */
[----:B------:R-:W-:Y:S01]  /*8570*/  ISETP.GT.AND P0, PT, R0, 0x28, PT ;  /* 0x000000280000780c */ /* 0x000fe20003f04270 */
[----:B------:R-:W-:Y:S01]  /*8580*/  @P3 STG.E desc[UR50][R6.64+0x64], R39 ;  /* 0x0000642706003986 */ /* 0x000fe2000c101932 */
[----:B------:R-:W-:Y:S01]  /*8590*/  ISETP.GT.AND P3, PT, R2, 0x8, P1 ;  /* 0x000000080200780c */ /* 0x000fe20000f64270 */
[----:B------:R-:W-:Y:S01]  /*85a0*/  FMUL R69, R69, R23 ;  /* 0x0000001745457220 */ /* 0x000fe20000400000 */
[----:B------:R-:W-:Y:S01]  /*85b0*/  F2FP.TF32.F32.PACK_B R3, R3 ;  /* 0x00000003ff03723e */ /* 0x000fe200024050ff */
[----:B------:R-:W-:Y:S01]  /*85c0*/  FMUL R71, R71, R23 ;  /* 0x0000001747477220 */ /* 0x000fe20000400000 */
[----:B------:R-:W-:Y:S01]  /*85d0*/  F2FP.TF32.F32.PACK_B R41, R41 ;  /* 0x00000029ff29723e */ /* 0x000fe200024050ff */
[----:B0-----:R-:W-:Y:S01]  /*85e0*/  FMUL R11, R46, R23 ;  /* 0x000000172e0b7220 */ /* 0x001fe20000400000 */
[----:B------:R-:W-:Y:S01]  /*85f0*/  F2FP.TF32.F32.PACK_B R9, R9 ;  /* 0x00000009ff09723e */ /* 0x000fe200024050ff */
[----:B------:R0:W-:Y:S01]  /*8600*/  @P5 STG.E desc[UR50][R4.64+0x80], R3 ;  /* 0x0000800304005986 */ /* 0x0001e2000c101932 */
[----:B------:R-:W-:Y:S01]  /*8610*/  ISETP.GT.AND P5, PT, R2, RZ, P0 ;  /* 0x000000ff0200720c */ /* 0x000fe200007a4270 */
[----:B------:R-:W-:Y:S01]  /*8620*/  FMUL R73, R73, R23 ;  /* 0x0000001749497220 */ /* 0x000fe20000400000 */
[----:B------:R-:W-:Y:S01]  /*8630*/  ISETP.GT.AND P1, PT, R0, 0x29, PT ;  /* 0x000000290000780c */ /* 0x000fe20003f24270 */
[----:B------:R-:W-:Y:S01]  /*8640*/  @P4 STG.E desc[UR50][R4.64+0x84], R41 ;  /* 0x0000842904004986 */ /* 0x000fe2000c101932 */
[----:B------:R-:W-:Y:S01]  /*8650*/  F2FP.TF32.F32.PACK_B R43, R43 ;  /* 0x0000002bff2b723e */ /* 0x000fe200024050ff */
[-C--:B------:R-:W-:Y:S01]  /*8660*/  FMUL R75, R75, R23.reuse ;  /* 0x000000174b4b7220 */ /* 0x080fe20000400000 */
[C---:B------:R-:W-:Y:S01]  /*8670*/  ISETP.GT.AND P4, PT, R2.reuse, RZ, P1 ;  /* 0x000000ff0200720c */ /* 0x040fe20000f84270 */
[----:B------:R1:W-:Y:S01]  /*8680*/  @P2 STG.E desc[UR50][R6.64+0x80], R9 ;  /* 0x0000800906002986 */ /* 0x0003e2000c101932 */
[----:B------:R-:W-:Y:S01]  /*8690*/  ISETP.GT.AND P2, PT, R2, 0x8, P0 ;  /* 0x000000080200780c */ /* 0x000fe20000744270 */
[-C--:B------:R-:W-:Y:S01]  /*86a0*/  FMUL R77, R77, R23.reuse ;  /* 0x000000174d4d7220 */ /* 0x080fe20000400000 */
[----:B------:R-:W-:Y:S01]  /*86b0*/  ISETP.GT.AND P0, PT, R0, 0x30, PT ;  /* 0x000000300000780c */ /* 0x000fe20003f04270 */
[-C--:B0-----:R-:W-:Y:S01]  /*86c0*/  FMUL R3, R44, R23.reuse ;  /* 0x000000172c037220 */ /* 0x081fe20000400000 */
[----:B------:R-:W-:Y:S01]  /*86d0*/  @P3 STG.E desc[UR50][R6.64+0x84], R43 ;  /* 0x0000842b06003986 */ /* 0x000fe2000c101932 */
[----:B------:R-:W-:Y:S01]  /*86e0*/  ISETP.GT.AND P3, PT, R2, 0x8, P1 ;  /* 0x000000080200780c */ /* 0x000fe20000f64270 */
[----:B------:R-:W-:Y:S01]  /*86f0*/  FMUL R79, R79, R23 ;  /* 0x000000174f4f7220 */ /* 0x000fe20000400000 */
[----:B------:R-:W-:Y:S01]  /*8700*/  F2FP.TF32.F32.PACK_B R45, R45 ;  /* 0x0000002dff2d723e */ /* 0x000fe200024050ff */
[----:B------:R-:W-:Y:S01]  /*8710*/  FMUL R81, R81, R23 ;  /* 0x0000001751517220 */ /* 0x000fe20000400000 */
[----:B------:R-:W-:Y:S01]  /*8720*/  F2FP.TF32.F32.PACK_B R3, R3 ;  /* 0x00000003ff03723e */ /* 0x000fe200024050ff */
[----:B------:R-:W-:Y:S01]  /*8730*/  FMUL R83, R83, R23 ;  /* 0x0000001753537220 */ /* 0x000fe20000400000 */
[----:B------:R-:W-:Y:S01]  /*8740*/  F2FP.TF32.F32.PACK_B R11, R11 ;  /* 0x0000000bff0b723e */ /* 0x000fe200024050ff */
[-C--:B-1----:R-:W-:Y:S01]  /*8750*/  FMUL R9, R50, R23.reuse ;  /* 0x0000001732097220 */ /* 0x082fe20000400000 */
[----:B------:R-:W-:Y:S01]  /*8760*/  ISETP.GT.AND P1, PT, R0, 0x31, PT ;  /* 0x000000310000780c */ /* 0x000fe20003f24270 */
[----:B------:R0:W-:Y:S01]  /*8770*/  @P5 STG.E desc[UR50][R4.64+0xa0], R3 ;  /* 0x0000a00304005986 */ /* 0x0001e2000c101932 */
[C---:B------:R-:W-:Y:S01]  /*8780*/  ISETP.GT.AND P5, PT, R2.reuse, RZ, P0 ;  /* 0x000000ff0200720c */ /* 0x040fe200007a4270 */
[----:B------:R-:W-:Y:S01]  /*8790*/  FMUL R85, R85, R23 ;  /* 0x0000001755557220 */ /* 0x000fe20000400000 */
[----:B------:R-:W-:Y:S01]  /*87a0*/  F2FP.TF32.F32.PACK_B R47, R47 ;  /* 0x0000002fff2f723e */ /* 0x000fe200024050ff */
[----:B------:R-:W-:Y:S01]  /*87b0*/  @P4 STG.E desc[UR50][R4.64+0xa4], R45 ;  /* 0x0000a42d04004986 */ /* 0x000fe2000c101932 */
[C---:B------:R-:W-:Y:S01]  /*87c0*/  ISETP.GT.AND P4, PT, R2.reuse, RZ, P1 ;  /* 0x000000ff0200720c */ /* 0x040fe20000f84270 */
[----:B------:R-:W-:Y:S01]  /*87d0*/  FMUL R87, R87, R23 ;  /* 0x0000001757577220 */ /* 0x000fe20000400000 */
[----:B------:R-:W-:Y:S01]  /*87e0*/  F2FP.TF32.F32.PACK_B R49, R49 ;  /* 0x00000031ff31723e */ /* 0x000fe200024050ff */
        /* <DEDUP_REMOVED lines=11> */
[-C--:B------:R-:W-:Y:S01]  /*88a0*/  FMUL R95, R95, R23.reuse ;  /* 0x000000175f5f7220 */ /* 0x080fe20000400000 */
[----:B------:R-:W-:Y:S01]  /*88b0*/  ISETP.GT.AND P1, PT, R0, 0x39, PT ;  /* 0x000000390000780c */ /* 0x000fe20003f24270 */
[----:B-1----:R-:W-:Y:S01]  /*88c0*/  FMUL R11, R54, R23 ;  /* 0x00000017360b7220 */ /* 0x002fe20000400000 */
[----:B------:R-:W-:Y:S01]  /*88d0*/  F2FP.TF32.F32.PACK_B R51, R51 ;  /* 0x00000033ff33723e */ /* 0x000fe200024050ff */
        /* <DEDUP_REMOVED lines=15> */
[-C--:B------:R-:W-:Y:S01]  /*89d0*/  FMUL R103, R103, R23.reuse ;  /* 0x0000001767677220 */ /* 0x080fe20000400000 */
[----:B------:R-:W-:Y:S01]  /*89e0*/  ISETP.GT.AND P1, PT, R0, 0x41, PT ;  /* 0x000000410000780c */ /* 0x000fe20003f24270 */
[----:B------:R-:W-:Y:S01]  /*89f0*/  FMUL R105, R105, R23 ;  /* 0x0000001769697220 */ /* 0x000fe20000400000 */
[----:B------:R-:W-:Y:S01]  /*8a00*/  F2FP.TF32.F32.PACK_B R3, R3 ;  /* 0x00000003ff03723e */ /* 0x000fe200024050ff */
[----:B------:R-:W-:Y:S01]  /*8a10*/  FMUL R107, R107, R23 ;  /* 0x000000176b6b7220 */ /* 0x000fe20000400000 */
[----:B------:R-:W-:Y:S01]  /*8a20*/  F2FP.TF32.F32.PACK_B R55, R55 ;  /* 0x00000037ff37723e */ /* 0x000fe200024050ff */
        /* <DEDUP_REMOVED lines=21> */
[-C--:B------:R-:W-:Y:S01]  /*8b80*/  FMUL R119, R119, R23.reuse ;  /* 0x0000001777777220 */ /* 0x080fe20000400000 */
[----:B-1----:R-:W-:Y:S01]  /*8b90*/  FMUL R11, R62, R23 ;  /* 0x000000173e0b7220 */ /* 0x002fe20000400000 */
[----:B------:R-:W-:Y:S01]  /*8ba0*/  F2FP.TF32.F32.PACK_B R61, R61 ;  /* 0x0000003dff3d723e */ /* 0x000fe200024050ff */
[-C--:B------:R-:W-:Y:S01]  /*8bb0*/  FMUL R121, R121, R23.reuse ;  /* 0x0000001779797220 */ /* 0x080fe20000400000 */
        /* <DEDUP_REMOVED lines=51> */
[----:B------:R-:W-:Y:S01]  /*8ef0*/  ISETP.GT.AND P4, PT, R2, RZ, P1 ;  /* 0x000000ff0200720c */ /* 0x000fe20000f84270 */
[----:B------:R-:W-:Y:S01]  /*8f00*/  FMUL R15, R150, R23 ;  /* 0x00000017960f7220 */ /* 0x000fe20000400000 */
[----:B------:R-:W-:Y:S01]  /*8f10*/  F2FP.TF32.F32.PACK_B R71, R71 ;  /* 0x00000047ff47723e */ /* 0x000fe200024050ff */
[----:B------:R1:W-:Y:S01]  /*8f20*/  @P2 STG.E desc[UR50][R6.64+0x140], R9 ;  /* 0x0001400906002986 */ /* 0x0003e2000c101932 */
[----:B------:R-:W-:Y:S01]  /*8f30*/  ISETP.GT.AND P2, PT, R2, 0x8, P0 ;  /* 0x000000080200780c */ /* 0x000fe20000744270 */
[-C--:B------:R-:W-:Y:S01]  /*8f40*/  FMUL R151, R151, R23.reuse ;  /* 0x0000001797977220 */ /* 0x080fe20000400000 */
[----:B------:R-:W-:Y:S01]  /*8f50*/  ISETP.GT.AND P0, PT, R0, 0x60, PT ;  /* 0x000000600000780c */ /* 0x000fe20003f04270 */
[----:B0-----:R-:W-:Y:S01]  /*8f60*/  FMUL R3, R68, R23 ;  /* 0x0000001744037220 */ /* 0x001fe20000400000 */
[----:B------:R-:W-:Y:S01]  /*8f70*/  @P3 STG.E desc[UR50][R6.64+0x144], R67 ;  /* 0x0001444306003986 */ /* 0x000fe2000c101932 */
[----:B------:R-:W-:-:S02]  /*8f80*/  ISETP.GT.AND P3, PT, R2, 0x8, P1 ;  /* 0x000000080200780c */ /* 0x000fc40000f64270 */
[----:B------:R-:W-:Y:S02]  /*8f90*/  ISETP.GT.AND P1, PT, R0, 0x61, PT ;  /* 0x000000610000780c */ /* 0x000fe40003f24270 */
[----:B------:R-:W-:Y:S01]  /*8fa0*/  F2FP.TF32.F32.PACK_B R3, R3 ;  /* 0x00000003ff03723e */ /* 0x000fe200024050ff */
[----:B-1----:R-:W-:Y:S01]  /*8fb0*/  FMUL R9, R74, R23 ;  /* 0x000000174a097220 */ /* 0x002fe20000400000 */
[----:B------:R-:W-:-:S03]  /*8fc0*/  F2FP.TF32.F32.PACK_B R73, R73 ;  /* 0x00000049ff49723e */ /* 0x000fc600024050ff */
[----:B------:R0:W-:Y:S01]  /*8fd0*/  @P5 STG.E desc[UR50][R4.64+0x160], R3 ;  /* 0x0001600304005986 */ /* 0x0001e2000c101932 */
[C---:B------:R-:W-:Y:S02]  /*8fe0*/  ISETP.GT.AND P5, PT, R2.reuse, RZ, P0 ;  /* 0x000000ff0200720c */ /* 0x040fe400007a4270 */
[----:B------:R-:W-:Y:S01]  /*8ff0*/  F2FP.TF32.F32.PACK_B R9, R9 ;  /* 0x00000009ff09723e */ /* 0x000fe200024050ff */
[----:B------:R-:W-:Y:S01]  /*9000*/  @P4 STG.E desc[UR50][R4.64+0x164], R69 ;  /* 0x0001644504004986 */ /* 0x000fe2000c101932 */
[C---:B------:R-:W-:Y:S02]  /*9010*/  ISETP.GT.AND P4, PT, R2.reuse, RZ, P1 ;  /* 0x000000ff0200720c */ /* 0x040fe40000f84270 */
[----:B------:R-:W-:Y:S01]  /*9020*/  F2FP.TF32.F32.PACK_B R75, R75 ;  /* 0x0000004bff4b723e */ /* 0x000fe200024050ff */
[----:B------:R1:W-:Y:S01]  /*9030*/  @P2 STG.E desc[UR50][R6.64+0x160], R11 ;  /* 0x0001600b06002986 */ /* 0x0003e2000c101932 */
[----:B------:R-:W-:Y:S02]  /*9040*/  ISETP.GT.AND P2, PT, R2, 0x8, P0 ;  /* 0x000000080200780c */ /* 0x000fe40000744270 */
        /* <DEDUP_REMOVED lines=250> */
[----:B------:R-:W-:Y:S01]  /*9ff0*/  ISETP.GT.AND P0, PT, R2, 0x8, P0 ;  /* 0x000000080200780c */ /* 0x000fe20000704270 */
[----:B------:R-:W-:Y:S01]  /*a000*/  @P4 STG.E desc[UR50][R4.64+0x364], R133 ;  /* 0x0003648504004986 */ /* 0x000fe2000c101932 */
[----:B------:R-:W-:Y:S02]  /*a010*/  ISETP.GT.AND P4, PT, R0, 0xe9, PT ;  /* 0x000000e90000780c */ /* 0x000fe40003f84270 */
[----:B------:R-:W-:Y:S01]  /*a020*/  F2FP.TF32.F32.PACK_B R9, R9 ;  /* 0x00000009ff09723e */ /* 0x000fe200024050ff */
[----:B------:R1:W-:Y:S01]  /*a030*/  @P2 STG.E desc[UR50][R6.64+0x360], R11 ;  /* 0x0003600b06002986 */ /* 0x0003e2000c101932 */
[C---:B------:R-:W-:Y:S02]  /*a040*/  ISETP.GT.AND P2, PT, R2.reuse, RZ, P1 ;  /* 0x000000ff0200720c */ /* 0x040fe40000f44270 */
[----:B------:R-:W-:Y:S01]  /*a050*/  ISETP.GT.AND P1, PT, R2, 0x8, P1 ;  /* 0x000000080200780c */ /* 0x000fe20000f24270 */
[----:B0-----:R-:W-:Y:S01]  /*a060*/  FMUL R3, R136, R23 ;  /* 0x0000001788037220 */ /* 0x001fe20000400000 */
[----:B------:R-:W-:Y:S01]  /*a070*/  @P3 STG.E desc[UR50][R6.64+0x364], R135 ;  /* 0x0003648706003986 */ /* 0x000fe2000c101932 */
[----:B------:R-:W-:-:S02]  /*a080*/  ISETP.GT.AND P6, PT, R2, RZ, P4 ;  /* 0x000000ff0200720c */ /* 0x000fc400027c4270 */
[----:B------:R-:W-:Y:S02]  /*a090*/  F2FP.TF32.F32.PACK_B R139, R139 ;  /* 0x0000008bff8b723e */ /* 0x000fe400024050ff */
[----:B------:R-:W-:Y:S02]  /*a0a0*/  F2FP.TF32.F32.PACK_B R3, R3 ;  /* 0x00000003ff03723e */ /* 0x000fe400024050ff */
[----:B------:R-:W-:Y:S01]  /*a0b0*/  F2FP.TF32.F32.PACK_B R141, R141 ;  /* 0x0000008dff8d723e */ /* 0x000fe200024050ff */
[----:B-1----:R-:W-:Y:S01]  /*a0c0*/  FMUL R11, R146, R23 ;  /* 0x00000017920b7220 */ /* 0x002fe20000400000 */
[----:B------:R-:W-:Y:S01]  /*a0d0*/  ISETP.GT.AND P4, PT, R2, 0x8, P4 ;  /* 0x000000080200780c */ /* 0x000fe20002784270 */
[----:B------:R0:W-:Y:S01]  /*a0e0*/  @P5 STG.E desc[UR50][R4.64+0x380], R3 ;  /* 0x0003800304005986 */ /* 0x0001e2000c101932 */
[----:B------:R-:W-:Y:S02]  /*a0f0*/  ISETP.GT.AND P5, PT, R0, 0xe8, PT ;  /* 0x000000e80000780c */ /* 0x000fe40003fa4270 */
[----:B------:R-:W-:Y:S01]  /*a100*/  F2FP.TF32.F32.PACK_B R143, R143 ;  /* 0x0000008fff8f723e */ /* 0x000fe200024050ff */
[----:B------:R-:W-:Y:S01]  /*a110*/  @P2 STG.E desc[UR50][R4.64+0x384], R137 ;  /* 0x0003848904002986 */ /* 0x000fe2000c101932 */
[----:B------:R-:W-:-:S02]  /*a120*/  ISETP.GT.AND P3, PT, R2, RZ, P5 ;  /* 0x000000ff0200720c */ /* 0x000fc40002f64270 */
[----:B------:R-:W-:Y:S01]  /*a130*/  ISETP.GT.AND P5, PT, R2, 0x8, P5 ;  /* 0x000000080200780c */ /* 0x000fe20002fa4270 */
[----:B------:R1:W-:Y:S01]  /*a140*/  @P0 STG.E desc[UR50][R6.64+0x380], R9 ;  /* 0x0003800906000986 */ /* 0x0003e2000c101932 */
[C---:B------:R-:W-:Y:S02]  /*a150*/  ISETP.GT.AND P2, PT, R0.reuse, 0xf1, PT ;  /* 0x000000f10000780c */ /* 0x040fe40003f44270 */
[----:B------:R-:W-:Y:S01]  /*a160*/  ISETP.GT.AND P0, PT, R0, 0xf9, PT ;  /* 0x000000f90000780c */ /* 0x000fe20003f04270 */
[----:B0-----:R-:W-:Y:S01]  /*a170*/  FMUL R3, R140, R23 ;  /* 0x000000178c037220 */ /* 0x001fe20000400000 */
[----:B------:R-:W-:Y:S01]  /*a180*/  @P1 STG.E desc[UR50][R6.64+0x384], R139 ;  /* 0x0003848b06001986 */ /* 0x000fe2000c101932 */
[----:B------:R-:W-:Y:S02]  /*a190*/  ISETP.GT.AND P1, PT, R0, 0xf8, PT ;  /* 0x000000f80000780c */ /* 0x000fe40003f24270 */
[----:B------:R-:W-:Y:S02]  /*a1a0*/  F2FP.TF32.F32.PACK_B R145, R145 ;  /* 0x00000091ff91723e */ /* 0x000fe400024050ff */
[----:B------:R-:W-:Y:S01]  /*a1b0*/  F2FP.TF32.F32.PACK_B R3, R3 ;  /* 0x00000003ff03723e */ /* 0x000fe200024050ff */
[----:B-1----:R-:W-:Y:S01]  /*a1c0*/  FMUL R9, R142, R23 ;  /* 0x000000178e097220 */ /* 0x002fe20000400000 */
[----:B------:R-:W-:-:S03]  /*a1d0*/  F2FP.TF32.F32.PACK_B R11, R11 ;  /* 0x0000000bff0b723e */ /* 0x000fc600024050ff */
[----:B------:R0:W-:Y:S01]  /*a1e0*/  @P3 STG.E desc[UR50][R4.64+0x3a0], R3 ;  /* 0x0003a00304003986 */ /* 0x0001e2000c101932 */
[----:B------:R-:W-:Y:S02]  /*a1f0*/  ISETP.GT.AND P3, PT, R0, 0xf0, PT ;  /* 0x000000f00000780c */ /* 0x000fe40003f64270 */
[----:B------:R-:W-:Y:S01]  /*a200*/  F2FP.TF32.F32.PACK_B R9, R9 ;  /* 0x00000009ff09723e */ /* 0x000fe200024050ff */
[----:B------:R-:W-:Y:S01]  /*a210*/  @P6 STG.E desc[UR50][R4.64+0x3a4], R141 ;  /* 0x0003a48d04006986 */ /* 0x000fe2000c101932 */
[C---:B------:R-:W-:Y:S02]  /*a220*/  ISETP.GT.AND P6, PT, R2.reuse, RZ, P3 ;  /* 0x000000ff0200720c */ /* 0x040fe40001fc4270 */
[C---:B------:R-:W-:Y:S01]  /*a230*/  ISETP.GT.AND P3, PT, R2.reuse, 0x8, P3 ;  /* 0x000000080200780c */ /* 0x040fe20001f64270 */
[----:B------:R-:W-:Y:S01]  /*a240*/  @P5 STG.E desc[UR50][R6.64+0x3a0], R9 ;  /* 0x0003a00906005986 */ /* 0x000fe2000c101932 */
[C---:B------:R-:W-:Y:S02]  /*a250*/  ISETP.GT.AND P5, PT, R2.reuse, RZ, P2 ;  /* 0x000000ff0200720c */ /* 0x040fe400017a4270 */
[----:B------:R-:W-:Y:S01]  /*a260*/  ISETP.GT.AND P2, PT, R2, 0x8, P2 ;  /* 0x000000080200780c */ /* 0x000fe20001744270 */
[----:B0-----:R-:W-:Y:S01]  /*a270*/  FMUL R3, R144, R23 ;  /* 0x0000001790037220 */ /* 0x001fe20000400000 */
[----:B------:R-:W-:Y:S01]  /*a280*/  @P4 STG.E desc[UR50][R6.64+0x3a4], R143 ;  /* 0x0003a48f06004986 */ /* 0x000fe2000c101932 */
[----:B------:R-:W-:-:S02]  /*a290*/  ISETP.GT.AND P4, PT, R2, RZ, P0 ;  /* 0x000000ff0200720c */ /* 0x000fc40000784270 */
[C---:B------:R-:W-:Y:S02]  /*a2a0*/  ISETP.GT.AND P0, PT, R2.reuse, 0x8, P0 ;  /* 0x000000080200780c */ /* 0x040fe40000704270 */
[----:B------:R-:W-:Y:S02]  /*a2b0*/  F2FP.TF32.F32.PACK_B R3, R3 ;  /* 0x00000003ff03723e */ /* 0x000fe400024050ff */
[----:B------:R-:W-:Y:S02]  /*a2c0*/  F2FP.TF32.F32.PACK_B R147, R147 ;  /* 0x00000093ff93723e */ /* 0x000fe400024050ff */
[----:B------:R-:W-:Y:S01]  /*a2d0*/  F2FP.TF32.F32.PACK_B R13, R13 ;  /* 0x0000000dff0d723e */ /* 0x000fe200024050ff */
[----:B------:R0:W-:Y:S01]  /*a2e0*/  @P6 STG.E desc[UR50][R4.64+0x3c0], R3 ;  /* 0x0003c00304006986 */ /* 0x0001e2000c101932 */
[C---:B------:R-:W-:Y:S02]  /*a2f0*/  ISETP.GT.AND P6, PT, R2.reuse, RZ, P1 ;  /* 0x000000ff0200720c */ /* 0x040fe40000fc4270 */
[----:B------:R-:W-:Y:S01]  /*a300*/  ISETP.GT.AND P1, PT, R2, 0x8, P1 ;  /* 0x000000080200780c */ /* 0x000fe20000f24270 */
[----:B------:R-:W-:Y:S01]  /*a310*/  @P5 IMAD.MOV.U32 R2, RZ, RZ, R4 ;  /* 0x000000ffff025224 */ /* 0x000fe200078e0004 */
[----:B------:R-:W-:-:S02]  /*a320*/  F2FP.TF32.F32.PACK_B R149, R149 ;  /* 0x00000095ff95723e */ /* 0x000fc400024050ff */
[----:B------:R-:W-:Y:S02]  /*a330*/  F2FP.TF32.F32.PACK_B R15, R15 ;  /* 0x0000000fff0f723e */ /* 0x000fe400024050ff */
[----:B------:R-:W-:Y:S01]  /*a340*/  F2FP.TF32.F32.PACK_B R151, R151 ;  /* 0x00000097ff97723e */ /* 0x000fe200024050ff */
[----:B0-----:R-:W-:-:S05]  /*a350*/  @P5 IMAD.MOV.U32 R3, RZ, RZ, R5 ;  /* 0x000000ffff035224 */ /* 0x001fca00078e0005 */
[----:B------:R0:W-:Y:S02]  /*a360*/  @P5 STG.E desc[UR50][R2.64+0x3c4], R145 ;  /* 0x0003c49102005986 */ /* 0x0001e4000c101932 */
[----:B0-----:R-:W-:Y:S02]  /*a370*/  @P3 IMAD.MOV.U32 R2, RZ, RZ, R6 ;  /* 0x000000ffff023224 */ /* 0x001fe400078e0006 */
[----:B------:R-:W-:-:S05]  /*a380*/  @P3 IMAD.MOV.U32 R3, RZ, RZ, R7 ;  /* 0x000000ffff033224 */ /* 0x000fca00078e0007 */
[----:B------:R0:W-:Y:S02]  /*a390*/  @P3 STG.E desc[UR50][R2.64+0x3c0], R11 ;  /* 0x0003c00b02003986 */ /* 0x0001e4000c101932 */
[----:B0-----:R-:W-:Y:S02]  /*a3a0*/  @P2 IMAD.MOV.U32 R2, RZ, RZ, R6 ;  /* 0x000000ffff022224 */ /* 0x001fe400078e0006 */
[----:B------:R-:W-:-:S05]  /*a3b0*/  @P2 IMAD.MOV.U32 R3, RZ, RZ, R7 ;  /* 0x000000ffff032224 */ /* 0x000fca00078e0007 */
[----:B------:R0:W-:Y:S02]  /*a3c0*/  @P2 STG.E desc[UR50][R2.64+0x3c4], R147 ;  /* 0x0003c49302002986 */ /* 0x0001e4000c101932 */
[----:B0-----:R-:W-:Y:S02]  /*a3d0*/  @P6 IMAD.MOV.U32 R2, RZ, RZ, R4 ;  /* 0x000000ffff026224 */ /* 0x001fe400078e0004 */
[----:B------:R-:W-:-:S05]  /*a3e0*/  @P6 IMAD.MOV.U32 R3, RZ, RZ, R5 ;  /* 0x000000ffff036224 */ /* 0x000fca00078e0005 */
[----:B------:R0:W-:Y:S04]  /*a3f0*/  @P6 STG.E desc[UR50][R2.64+0x3e0], R13 ;  /* 0x0003e00d02006986 */ /* 0x0001e8000c101932 */
[----:B------:R1:W-:Y:S01]  /*a400*/  @P4 STG.E desc[UR50][R4.64+0x3e4], R149 ;  /* 0x0003e49504004986 */ /* 0x0003e2000c101932 */
[----:B0-----:R-:W-:Y:S02]  /*a410*/  @P1 IMAD.MOV.U32 R2, RZ, RZ, R6 ;  /* 0x000000ffff021224 */ /* 0x001fe400078e0006 */
[----:B------:R-:W-:-:S05]  /*a420*/  @P1 IMAD.MOV.U32 R3, RZ, RZ, R7 ;  /* 0x000000ffff031224 */ /* 0x000fca00078e0007 */
[----:B------:R1:W-:Y:S04]  /*a430*/  @P1 STG.E desc[UR50][R2.64+0x3e0], R15 ;  /* 0x0003e00f02001986 */ /* 0x0003e8000c101932 */
[----:B------:R1:W-:Y:S02]  /*a440*/  @P0 STG.E desc[UR50][R6.64+0x3e4], R151 ;  /* 0x0003e49706000986 */ /* 0x0003e4000c101932 */
.L_x_289:
[----:B------:R-:W-:Y:S05]  /*a450*/  BSYNC B0 ;  /* 0x0000000000007941 */ /* 0x000fea0003800000 */
.L_x_35:
[----:B-1----:R-:W-:Y:S01]  /*a460*/  IMAD.U32 R2, RZ, RZ, UR38 ;  /* 0x00000026ff027e24 */ /* 0x002fe2000f8e00ff */
[----:B------:R-:W-:Y:S01]  /*a470*/  ULDC.64 UR4, c[0x0][0x650] ;  /* 0x0001940000047ab9 */ /* 0x000fe20000000a00 */
[----:B------:R-:W-:Y:S01]  /*a480*/  IMAD.U32 R0, RZ, RZ, UR41 ;  /* 0x00000029ff007e24 */ /* 0x000fe2000f8e00ff */
[----:B------:R1:W-:Y:S01]  /*a490*/  SYNCS.ARRIVE.TRANS64.A1T0 RZ, [R160+UR46], RZ ;  /* 0x000000ffa0ff79a7 */ /* 0x0003e2000810002e */
[----:B0-----:R-:W-:Y:S01]  /*a4a0*/  IMAD.U32 R3, RZ, RZ, UR39 ;  /* 0x00000027ff037e24 */ /* 0x001fe2000f8e00ff */
[C---:B------:R-:W-:Y:S01]  /*a4b0*/  LEA R16, P0, R2.reuse, R16, 0x1 ;  /* 0x0000001002107211 */ /* 0x040fe200078008ff */
[----:B-----5:R-:W-:Y:S02]  /*a4c0*/  IMAD.MOV.U32 R18, RZ, RZ, -0x1 ;  /* 0xffffffffff127424 */ /* 0x020fe400078e00ff */
[----:B------:R-:W-:Y:S01]  /*a4d0*/  IMAD.MOV.U32 R19, RZ, RZ, -0x1 ;  /* 0xffffffffff137424 */ /* 0x000fe200078e00ff */
[----:B------:R-:W-:Y:S01]  /*a4e0*/  LEA.HI.X R17, R2, R17, R0, 0x1, P0 ;  /* 0x0000001102117211 */ /* 0x000fe200000f0c00 */
[----:B------:R-:W-:Y:S01]  /*a4f0*/  IMAD.MOV.U32 R2, RZ, RZ, -0x1 ;  /* 0xffffffffff027424 */ /* 0x000fe200078e00ff */
[----:B------:R-:W-:-:S02]  /*a500*/  ISETP.GE.U32.AND P0, PT, R16, UR4, PT ;  /* 0x0000000410007c0c */ /* 0x000fc4000bf06070 */
[----:B------:R-:W-:Y:S02]  /*a510*/  PRMT R0, RZ, 0x7610, R0 ;  /* 0x00007610ff007816 */ /* 0x000fe40000000000 */
[----:B------:R-:W-:-:S13]  /*a520*/  ISETP.GE.U32.AND.EX P0, PT, R17, UR5, PT, P0 ;  /* 0x0000000511007c0c */ /* 0x000fda000bf06100 */
[----:B-1----:R-:W-:Y:S05]  /*a530*/  @P0 BRA `(.L_x_290) ;  /* 0x00000004008c0947 */ /* 0x002fea0003800000 */
[----:B------:R-:W0:Y:S01]  /*a540*/  S2UR UR7, SR_CTAID.X ;  /* 0x00000000000779c3 */ /* 0x000e220000002500 */
[----:B------:R-:W-:Y:S01]  /*a550*/  ULDC.64 UR4, c[0x0][0x628] ;  /* 0x00018a0000047ab9 */ /* 0x000fe20000000a00 */
[----:B------:R-:W-:Y:S01]  /*a560*/  ULDC UR6, c[0x0][0x150] ;  /* 0x0000540000067ab9 */ /* 0x000fe20000000800 */
[----:B------:R-:W-:Y:S01]  /*a570*/  ISETP.NE.U32.AND P0, PT, RZ, UR4, PT ;  /* 0x00000004ff007c0c */ /* 0x000fe2000bf05070 */
[----:B------:R-:W-:Y:S01]  /*a580*/  ULDC UR15, c[0x0][0x630] ;  /* 0x00018c00000f7ab9 */ /* 0x000fe20000000800 */
[C---:B------:R-:W-:Y:S01]  /*a590*/  R2UR UR16, R16.reuse ;  /* 0x00000000101072ca */ /* 0x040fe200000e0000 */
[----:B------:R-:W-:Y:S01]  /*a5a0*/  ULDC UR18, c[0x0][0x154] ;  /* 0x0000550000127ab9 */ /* 0x000fe20000000800 */
[----:B------:R-:W-:Y:S01]  /*a5b0*/  ISETP.NE.AND.EX P0, PT, RZ, UR5, PT, P0 ;  /* 0x00000005ff007c0c */ /* 0x000fe2000bf05300 */
[----:B------:R-:W1:Y:S01]  /*a5c0*/  S2UR UR19, SR_CTAID.Y ;  /* 0x00000000001379c3 */ /* 0x000e620000002600 */
[----:B------:R-:W-:Y:S02]  /*a5d0*/  R2UR UR17, R17 ;  /* 0x00000000111172ca */ /* 0x000fe400000e0000 */
[----:B------:R-:W-:-:S02]  /*a5e0*/  R2UR UR12, R16 ;  /* 0x00000000100c72ca */ /* 0x000fc400000e0000 */
[----:B------:R-:W-:Y:S02]  /*a5f0*/  R2UR UR13, R17 ;  /* 0x00000000110d72ca */ /* 0x000fe400000e0000 */
[----:B0-----:R-:W-:-:S05]  /*a600*/  I2FP.F32.U32 R0, UR7 ;  /* 0x0000000700007c45 */ /* 0x001fca0008201000 */
[----:B------:R-:W-:-:S04]  /*a610*/  FMUL R0, R0, UR6 ;  /* 0x0000000600007c20 */ /* 0x000fc80008400000 */
[----:B------:R0:W0:Y:S01]  /*a620*/  F2I.U32.TRUNC.NTZ R2, R0 ;  /* 0x0000000000027305 */ /* 0x000022000020f000 */
[----:B-1----:R-:W-:Y:S05]  /*a630*/  @!P0 BRA `(.L_x_291) ;  /* 0x0000000000308947 */ /* 0x002fea0003800000 */
        /* <DEDUP_REMOVED lines=12> */
.L_x_291:
[----:B------:R-:W-:Y:S01]  /*a700*/  USHF.R.U64 UR6, UR12, UR15, UR13 ;  /* 0x0000000f0c067299 */ /* 0x000fe2000800120d */
[----:B0-----:R-:W-:Y:S01]  /*a710*/  I2FP.F32.U32 R0, UR19 ;  /* 0x0000001300007c45 */ /* 0x001fe20008201000 */
[----:B------:R-:W-:Y:S01]  /*a720*/  USHF.R.U32.HI UR4, URZ, UR15, UR13 ;  /* 0x0000000f3f047299 */ /* 0x000fe2000801160d */
[----:B------:R-:W-:Y:S01]  /*a730*/  R2UR UR14, R2 ;  /* 0x00000000020e72ca */ /* 0x000fe200000e0000 */
[----:B------:R-:W-:Y:S02]  /*a740*/  UIADD3 UR9, UP0, URZ, -UR6, URZ ;  /* 0x800000063f097290 */ /* 0x000fe4000ff1e03f */
[----:B------:R-:W-:Y:S01]  /*a750*/  FMUL R0, R0, UR18 ;  /* 0x0000001200007c20 */ /* 0x000fe20008400000 */
[----:B------:R-:W-:Y:S01]  /*a760*/  ULDC.64 UR12, c[0x0][0x620] ;  /* 0x00018800000c7ab9 */ /* 0x000fe20000000a00 */
[----:B------:R-:W-:Y:S01]  /*a770*/  UIADD3.X UR4, URZ, ~UR4, URZ, UP0, !UPT ;  /* 0x800000043f047290 */ /* 0x000fe200087fe43f */
[----:B------:R-:W-:Y:S01]  /*a780*/  UMOV UR10, UR16 ;  /* 0x00000010000a7c82 */ /* 0x000fe20008000000 */
[----:B------:R-:W-:-:S02]  /*a790*/  UMOV UR11, UR17 ;  /* 0x00000011000b7c82 */ /* 0x000fc40008000000 */
[----:B------:R-:W0:Y:S01]  /*a7a0*/  F2I.U32.TRUNC.NTZ R0, R0 ;  /* 0x0000000000007305 */ /* 0x000e22000020f000 */
[----:B------:R-:W-:Y:S02]  /*a7b0*/  UIMAD UR4, UR4, UR12, URZ ;  /* 0x0000000c040472a4 */ /* 0x000fe4000f8e023f */
[----:B------:R-:W-:Y:S02]  /*a7c0*/  UIMAD.WIDE.U32 UR10, UR9, UR12, UR10 ;  /* 0x0000000c090a72a5 */ /* 0x000fe4000f8e000a */
[----:B------:R-:W-:Y:S01]  /*a7d0*/  UIMAD UR9, UR9, UR13, UR4 ;  /* 0x0000000d090972a4 */ /* 0x000fe2000f8e0204 */
[----:B------:R-:W-:Y:S01]  /*a7e0*/  ULDC UR22, c[0x0][0x658] ;  /* 0x0001960000167ab9 */ /* 0x000fe20000000800 */
[----:B------:R-:W-:Y:S02]  /*a7f0*/  UMOV UR12, 0xffffffff ;  /* 0xffffffff000c7882 */ /* 0x000fe40000000000 */
[----:B------:R-:W-:Y:S01]  /*a800*/  UIADD3 UR11, UR11, UR9, URZ ;  /* 0x000000090b0b7290 */ /* 0x000fe2000fffe03f */
[----:B------:R-:W-:Y:S01]  /*a810*/  ULDC UR13, c[0x0][0x618] ;  /* 0x00018600000d7ab9 */ /* 0x000fe20000000800 */
[----:B------:R-:W-:Y:S01]  /*a820*/  ULDC.64 UR4, c[0x0][0x640] ;  /* 0x0001900000047ab9 */ /* 0x000fe20000000a00 */
[----:B------:R-:W-:Y:S01]  /*a830*/  USHF.L.U32 UR18, UR12, UR22, URZ ;  /* 0x000000160c127299 */ /* 0x000fe2000800063f */
[----:B------:R-:W-:Y:S01]  /*a840*/  ISETP.NE.U32.AND P0, PT, RZ, UR4, PT ;  /* 0x00000004ff007c0c */ /* 0x000fe2000bf05070 */
[----:B------:R-:W-:Y:S01]  /*a850*/  USHF.R.U64 UR12, UR10, UR13, UR11 ;  /* 0x0000000d0a0c7299 */ /* 0x000fe2000800120b */
[----:B0-----:R-:W-:Y:S01]  /*a860*/  R2UR UR16, R0 ;  /* 0x00000000001072ca */ /* 0x001fe200000e0000 */
[----:B------:R-:W-:Y:S01]  /*a870*/  USHF.R.U32.HI UR10, URZ, UR13, UR11 ;  /* 0x0000000d3f0a7299 */ /* 0x000fe2000801160b */
[----:B------:R-:W-:Y:S01]  /*a880*/  ISETP.NE.AND.EX P0, PT, RZ, UR5, PT, P0 ;  /* 0x00000005ff007c0c */ /* 0x000fe2000bf05300 */
[----:B------:R-:W-:Y:S01]  /*a890*/  ULDC UR17, c[0x0][0x608] ;  /* 0x0001820000117ab9 */ /* 0x000fe20000000800 */
[----:B------:R-:W-:-:S02]  /*a8a0*/  ULOP3.LUT UR23, URZ, UR18, URZ, 0x33, !UPT ;  /* 0x000000123f177292 */ /* 0x000fc4000f8e333f */
[----:B------:R-:W-:Y:S02]  /*a8b0*/  USHF.R.U64 UR18, UR12, UR17, UR10 ;  /* 0x000000110c127299 */ /* 0x000fe4000800120a */
[----:B------:R-:W-:Y:S01]  /*a8c0*/  USHF.R.U32.HI UR10, URZ, UR17, UR10 ;  /* 0x000000113f0a7299 */ /* 0x000fe2000801160a */
[----:B------:R-:W-:Y:S01]  /*a8d0*/  UMOV UR20, 0x1 ;  /* 0x0000000100147882 */ /* 0x000fe20000000000 */
[----:B------:R-:W-:Y:S02]  /*a8e0*/  UIADD3 UR14, -UR14, URZ, URZ ;  /* 0x0000003f0e0e7290 */ /* 0x000fe4000fffe13f */
[----:B------:R-:W-:Y:S02]  /*a8f0*/  USHF.L.U32 UR13, UR20, UR22, URZ ;  /* 0x00000016140d7299 */ /* 0x000fe4000800063f */
[----:B------:R-:W-:Y:S01]  /*a900*/  USHF.R.U64 UR20, UR18, UR22, UR10 ;  /* 0x0000001612147299 */ /* 0x000fe2000800120a */
[----:B------:R-:W-:Y:S01]  /*a910*/  ULDC UR15, c[0x0][0x144] ;  /* 0x00005100000f7ab9 */ /* 0x000fe20000000800 */
[----:B------:R-:W-:Y:S01]  /*a920*/  ULDC UR8, c[0x0][0x600] ;  /* 0x0001800000087ab9 */ /* 0x000fe20000000800 */
[----:B------:R-:W-:-:S02]  /*a930*/  UIADD3 UR21, -UR16, URZ, URZ ;  /* 0x0000003f10157290 */ /* 0x000fc4000fffe13f */
[----:B------:R-:W-:Y:S02]  /*a940*/  USHF.R.U32.HI UR17, URZ, UR22, UR10 ;  /* 0x000000163f117299 */ /* 0x000fe4000801160a */
[----:B------:R-:W-:Y:S02]  /*a950*/  UIADD3 UR9, UR8, -0x1, URZ ;  /* 0xffffffff08097890 */ /* 0x000fe4000fffe03f */
[----:B------:R-:W-:Y:S01]  /*a960*/  UIMAD UR22, UR15, UR14, UR7 ;  /* 0x0000000e0f1672a4 */ /* 0x000fe2000f8e0207 */
[----:B------:R-:W-:Y:S01]  /*a970*/  ULDC UR26, c[0x0][0x148] ;  /* 0x00005200001a7ab9 */ /* 0x000fe20000000800 */
[----:B------:R-:W-:Y:S01]  /*a980*/  ULDC UR24, c[0x0][0x648] ;  /* 0x0001920000187ab9 */ /* 0x000fe20000000800 */
[----:B------:R-:W-:Y:S01]  /*a990*/  ULDC UR25, c[0x0][0x638] ;  /* 0x00018e0000197ab9 */ /* 0x000fe20000000800 */
        /* <DEDUP_REMOVED lines=12> */
.L_x_292:
[----:B------:R-:W-:Y:S01]  /*aa60*/  UISETP.NE.AND UP0, UPT, UR40, URZ, UPT ;  /* 0x0000003f2800728c */ /* 0x000fe2000bf05270 */
[----:B------:R-:W-:Y:S01]  /*aa70*/  IMAD.MOV.U32 R0, RZ, RZ, 0x1 ;  /* 0x00000001ff007424 */ /* 0x000fe200078e00ff */
[----:B------:R-:W-:Y:S01]  /*aa80*/  USHF.R.U64 UR4, UR16, UR24, UR17 ;  /* 0x0000001810047299 */ /* 0x000fe20008001211 */
[----:B------:R-:W-:Y:S01]  /*aa90*/  IMAD.U32 R19, RZ, RZ, UR6 ;  /* 0x00000006ff137e24 */ /* 0x000fe2000f8e00ff */
[----:B------:R-:W-:Y:S02]  /*aaa0*/  ULOP3.LUT UR18, UR18, UR23, URZ, 0xc0, !UPT ;  /* 0x0000001712127292 */ /* 0x000fe4000f8ec03f */
[----:B------:R-:W-:Y:S02]  /*aab0*/  UIADD3 UR5, -UR4, URZ, URZ ;  /* 0x0000003f04057290 */ /* 0x000fe4000fffe13f */
[----:B------:R-:W-:Y:S02]  /*aac0*/  ULOP3.LUT UR9, UR12, UR9, URZ, 0xc0, !UPT ;  /* 0x000000090c097292 */ /* 0x000fe4000f8ec03f */
[----:B------:R-:W-:-:S02]  /*aad0*/  UIMAD UR4, UR13, UR4, UR18 ;  /* 0x000000040d0472a4 */ /* 0x000fc4000f8e0212 */
[----:B------:R-:W-:Y:S02]  /*aae0*/  @UP0 UIMAD UR22, UR26, UR21, UR19 ;  /* 0x000000151a1602a4 */ /* 0x000fe4000f8e0213 */
[----:B------:R-:W-:Y:S01]  /*aaf0*/  UIMAD UR5, UR5, UR25, UR20 ;  /* 0x00000019050572a4 */ /* 0x000fe2000f8e0214 */
[----:B------:R-:W-:Y:S02]  /*ab00*/  ULDC UR7, c[0x0][0x610] ;  /* 0x0001840000077ab9 */ /* 0x000fe40000000800 */
[----:B------:R-:W-:Y:S02]  /*ab10*/  UIMAD UR4, UR4, UR7, UR22 ;  /* 0x00000007040472a4 */ /* 0x000fe4000f8e0216 */
[----:B------:R-:W-:-:S04]  /*ab20*/  UIMAD UR5, UR5, UR8, UR9 ;  /* 0x00000008050572a4 */ /* 0x000fc8000f8e0209 */
[----:B------:R-:W-:Y:S02]  /*ab30*/  USEL UR7, UR5, UR4, !UP0 ;  /* 0x0000000405077287 */ /* 0x000fe4000c000000 */
[----:B------:R-:W-:-:S04]  /*ab40*/  USEL UR4, UR4, UR5, !UP0 ;  /* 0x0000000504047287 */ /* 0x000fc8000c000000 */
[----:B------:R-:W-:Y:S02]  /*ab50*/  IMAD.U32 R2, RZ, RZ, UR7 ;  /* 0x00000007ff027e24 */ /* 0x000fe4000f8e00ff */
[----:B------:R-:W-:-:S07]  /*ab60*/  IMAD.U32 R18, RZ, RZ, UR4 ;  /* 0x00000004ff127e24 */ /* 0x000fce000f8e00ff */
.L_x_290:
[----:B------:R-:W-:Y:S02]  /*ab70*/  LOP3.LUT P0, RZ, R0, 0xff, RZ, 0xc0, !PT ;  /* 0x000000ff00ff7812 */ /* 0x000fe4000780c0ff */
[----:B------:R-:W-:-:S11]  /*ab80*/  LOP3.LUT R172, R172, 0x1, RZ, 0x3c, !PT ;  /* 0x00000001acac7812 */ /* 0x000fd600078e3cff */
[----:B------:R-:W-:Y:S05]  /*ab90*/  @P0 BRA `(.L_x_293) ;  /* 0xffffff6800e80947 */ /* 0x000fea000383ffff */
[----:B------:R-:W-:Y:S05]  /*aba0*/  EXIT ;  /* 0x000000000000794d */ /* 0x000fea0003800000 */
.L_x_16:
[----:B------:R-:W-:-:S08]  /*abb0*/  ISETP.NE.AND P0, PT, RZ, UR6, PT ;  /* 0x00000006ff007c0c */ /* 0x000fd0000bf05270 */
[----:B-----5:R-:W0:-:S00]  /*abc0*/  USETMAXREG.DEALLOC.CTAPOOL 0x28 ;  /* 0x00000028000079c8 */ /* 0x020e0000080e0500 */
[----:B------:R-:W-:Y:S05]  /*abd0*/  @P0 EXIT ;  /* 0x000000000000094d */ /* 0x000fea0003800000 */
[----:B0-----:R-:W-:Y:S01]  /*abe0*/  LOP3.LUT P0, RZ, R4, 0xff, RZ, 0xc0, !PT ;  /* 0x000000ff04ff7812 */ /* 0x001fe2000780c0ff */
[----:B------:R-:W-:Y:S02]  /*abf0*/  IMAD.MOV.U32 R9, RZ, RZ, 0x1 ;  /* 0x00000001ff097424 */ /* 0x000fe400078e00ff */
[----:B------:R-:W-:-:S10]  /*ac00*/  IMAD.MOV.U32 R8, RZ, RZ, RZ ;  /* 0x000000ffff087224 */ /* 0x000fd400078e00ff */
[----:B------:R-:W-:Y:S05]  /*ac10*/  @!P0 BRA `(.L_x_294) ;  /* 0x0000000c00a08947 */ /* 0x000fea0003800000 */
[----:B------:R-:W0:Y:S01]  /*ac20*/  S2UR UR5, SR_CgaCtaId ;  /* 0x00000000000579c3 */ /* 0x000e220000008800 */
[----:B------:R-:W-:Y:S01]  /*ac30*/  UMOV UR7, 0x1 ;  /* 0x0000000100077882 */ /* 0x000fe20000000000 */
[----:B------:R-:W-:Y:S01]  /*ac40*/  LOP3.LUT P0, RZ, R0, 0x1f, RZ, 0xc0, !PT ;  /* 0x0000001f00ff7812 */ /* 0x000fe2000780c0ff */
[----:B------:R-:W-:Y:S01]  /*ac50*/  ULDC UR13, c[0x0][0x658] ;  /* 0x00019600000d7ab9 */ /* 0x000fe20000000800 */
[----:B------:R-:W-:Y:S01]  /*ac60*/  UMOV UR6, 0xffffffff ;  /* 0xffffffff00067882 */ /* 0x000fe20000000000 */
[----:B------:R-:W-:Y:S01]  /*ac70*/  BSSY B0, `(.L_x_294) ;  /* 0x00000e2000007945 */ /* 0x000fe20003800000 */
[----:B------:R-:W-:Y:S01]  /*ac80*/  USHF.L.U32 UR6, UR6, UR13, URZ ;  /* 0x0000000d06067299 */ /* 0x000fe2000800063f */
[C---:B------:R-:W-:Y:S01]  /*ac90*/  ISETP.NE.AND P3, PT, R3.reuse, RZ, PT ;  /* 0x000000ff0300720c */ /* 0x040fe20003f65270 */
[----:B------:R-:W-:Y:S01]  /*aca0*/  IMAD.MOV.U32 R0, RZ, RZ, 0x1 ;  /* 0x00000001ff007424 */ /* 0x000fe200078e00ff */
[----:B------:R-:W-:Y:S01]  /*acb0*/  ISETP.NE.OR P0, PT, R3, RZ, !P0 ;  /* 0x000000ff0300720c */ /* 0x000fe20004705670 */
[----:B------:R-:W-:Y:S01]  /*acc0*/  IMAD.MOV.U32 R9, RZ, RZ, 0x1 ;  /* 0x00000001ff097424 */ /* 0x000fe200078e00ff */
[----:B------:R-:W-:Y:S01]  /*acd0*/  ULDC UR14, c[0x0][0x600] ;  /* 0x00018000000e7ab9 */ /* 0x000fe20000000800 */
[----:B------:R-:W-:Y:S01]  /*ace0*/  IMAD.MOV.U32 R8, RZ, RZ, RZ ;  /* 0x000000ffff087224 */ /* 0x000fe200078e00ff */
[----:B------:R-:W-:Y:S01]  /*acf0*/  UMOV UR29, 0x5 ;  /* 0x00000005001d7882 */ /* 0x000fe20000000000 */
[----:B------:R-:W-:-:S02]  /*ad00*/  UIADD3 UR48, UR37, 0x1, URZ ;  /* 0x0000000125307890 */ /* 0x000fc4000fffe03f */
[----:B------:R-:W-:Y:S02]  /*ad10*/  ULOP3.LUT UR47, UR42, 0x2, URZ, 0xfc, !UPT ;  /* 0x000000022a2f7892 */ /* 0x000fe4000f8efc3f */
[----:B------:R-:W-:Y:S02]  /*ad20*/  UIADD3 UR14, UR14, -0x1, URZ ;  /* 0xffffffff0e0e7890 */ /* 0x000fe4000fffe03f */
[----:B------:R-:W-:Y:S02]  /*ad30*/  USHF.L.U32 UR13, UR7, UR13, URZ ;  /* 0x0000000d070d7299 */ /* 0x000fe4000800063f */
[----:B------:R-:W-:Y:S02]  /*ad40*/  ULOP3.LUT UR22, URZ, UR6, URZ, 0x33, !UPT ;  /* 0x000000063f167292 */ /* 0x000fe4000f8e333f */
[----:B0-----:R-:W-:Y:S02]  /*ad50*/  ULOP3.LUT UR4, UR5, 0x1, URZ, 0xc0, !UPT ;  /* 0x0000000105047892 */ /* 0x001fe4000f8ec03f */
[----:B------:R-:W-:-:S02]  /*ad60*/  USHF.R.U32.HI UR46, URZ, 0x1, UR5 ;  /* 0x000000013f2e7899 */ /* 0x000fc40008011605 */
[----:B------:R-:W-:Y:S02]  /*ad70*/  USHF.L.U32 UR15, UR5, 0x7, URZ ;  /* 0x00000007050f7899 */ /* 0x000fe4000800063f */
[----:B------:R-:W-:Y:S02]  /*ad80*/  USHF.L.U32 UR21, UR5, 0xc, URZ ;  /* 0x0000000c05157899 */ /* 0x000fe4000800063f */
[----:B------:R-:W-:Y:S02]  /*ad90*/  ULOP3.LUT UR5, UR5, 0xfffffffe, URZ, 0xc0, !UPT ;  /* 0xfffffffe05057892 */ /* 0x000fe4000f8ec03f */
[----:B------:R-:W-:Y:S02]  /*ada0*/  UISETP.GT.U32.AND UP0, UPT, UR4, 0xffff, UPT ;  /* 0x0000ffff0400788c */ /* 0x000fe4000bf04070 */
[----:B------:R-:W-:Y:S02]  /*adb0*/  USHF.L.U32 UR23, UR7, UR5, URZ ;  /* 0x0000000507177299 */ /* 0x000fe4000800063f */
[----:B------:R-:W-:-:S02]  /*adc0*/  ULOP3.LUT UR5, UR5, 0x1, URZ, 0xfc, !UPT ;  /* 0x0000000105057892 */ /* 0x000fc4000f8efc3f */
[----:B------:R-:W-:Y:S02]  /*add0*/  USEL UR4, UR4, 0xffff, !UP0 ;  /* 0x0000ffff04047887 */ /* 0x000fe4000c000000 */
[----:B------:R-:W-:Y:S02]  /*ade0*/  USHF.L.U32 UR5, UR7, UR5, URZ ;  /* 0x0000000507057299 */ /* 0x000fe4000800063f */
[----:B------:R-:W-:Y:S02]  /*adf0*/  ULOP3.LUT UR4, UR4, 0xffff, URZ, 0xc0, !UPT ;  /* 0x0000ffff04047892 */ /* 0x000fe4000f8ec03f */
[----:B------:R-:W-:Y:S02]  /*ae00*/  ULOP3.LUT UR15, UR15, 0x80, URZ, 0xc0, !UPT ;  /* 0x000000800f0f7892 */ /* 0x000fe4000f8ec03f */
[----:B------:R-:W-:Y:S02]  /*ae10*/  ULOP3.LUT UR21, UR21, 0x1000, URZ, 0xc0, !UPT ;  /* 0x0000100015157892 */ /* 0x000fe4000f8ec03f */
[----:B------:R-:W-:-:S02]  /*ae20*/  ULOP3.LUT UR23, UR23, UR5, URZ, 0xfc, !UPT ;  /* 0x0000000517177292 */ /* 0x000fc4000f8efc3f */
[----:B------:R-:W-:Y:S01]  /*ae30*/  USHF.L.U32 UR29, UR29, UR4, URZ ;  /* 0x000000041d1d7299 */ /* 0x000fe2000800063f */
[----:B------:R-:W-:-:S11]  /*ae40*/  ULDC.64 UR30, c[0x0][0x198] ;  /* 0x00006600001e7ab9 */ /* 0x000fd60000000a00 */
.L_x_306:
[----:B------:R-:W-:-:S03]  /*ae50*/  UMOV UR4, 0xffffffff ;  /* 0xffffffff00047882 */ /* 0x000fc60000000000 */
[----:B------:R-:W-:Y:S05]  /*ae60*/  BRA.DIV UR4, `(.L_x_295) ;  /* 0x0000000e04dc7947 */ /* 0x000fea000b800000 */
[----:B------:R-:W-:-:S13]  /*ae70*/  ELECT P6, URZ, PT ;  /* 0x00000000003f782f */ /* 0x000fda00038c0000 */
.L_x_317:
[----:B------:R-:W0:Y:S01]  /*ae80*/  LDC R3, c[0x0][0x28c] ;  /* 0x0000a300ff037b82 */ /* 0x000e220000000800 */
[----:B------:R-:W-:Y:S01]  /*ae90*/  BSSY B1, `(.L_x_296) ;  /* 0x000004a000017945 */ /* 0x000fe20003800000 */
[----:B0-----:R-:W-:-:S13]  /*aea0*/  ISETP.LT.OR P6, PT, R3, 0x1, !P6 ;  /* 0x000000010300780c */ /* 0x001fda00077c1670 */
[----:B------:R-:W-:Y:S05]  /*aeb0*/  @P6 BRA `(.L_x_297) ;  /* 0x00000004001c6947 */ /* 0x000fea0003800000 */
[----:B------:R-:W-:Y:S01]  /*aec0*/  LEA R18, R18, UR46, 0x1 ;  /* 0x0000002e12127c11 */ /* 0x000fe2000f8e08ff */
[----:B------:R-:W-:Y:S01]  /*aed0*/  IMAD.MOV.U32 R11, RZ, RZ, RZ ;  /* 0x000000ffff0b7224 */ /* 0x000fe200078e00ff */
[----:B------:R-:W-:Y:S01]  /*aee0*/  LEA R6, R2, UR15, 0x8 ;  /* 0x0000000f02067c11 */ /* 0x000fe2000f8e40ff */
[----:B------:R-:W-:Y:S02]  /*aef0*/  IMAD.U32 R12, RZ, RZ, UR48 ;  /* 0x00000030ff0c7e24 */ /* 0x000fe4000f8e00ff */
[----:B------:R-:W-:Y:S02]  /*af00*/  IMAD.MOV.U32 R2, RZ, RZ, R9 ;  /* 0x000000ffff027224 */ /* 0x000fe400078e0009 */
[----:B------:R-:W-:Y:S02]  /*af10*/  IMAD.MOV.U32 R3, RZ, RZ, R8 ;  /* 0x000000ffff037224 */ /* 0x000fe400078e0008 */
[----:B------:R-:W-:-:S07]  /*af20*/  IMAD.SHL.U32 R18, R18, 0x20, RZ ;  /* 0x0000002012127824 */ /* 0x000fce00078e00ff */
.L_x_301:
[----:B------:R-:W0:Y:S01]  /*af30*/  S2R R5, SR_CgaCtaId ;  /* 0x0000000000057919 */ /* 0x000e220000008800 */
[----:B------:R-:W-:-:S04]  /*af40*/  MOV R4, 0x400 ;  /* 0x0000040000047802 */ /* 0x000fc80000000f00 */
[----:B0-----:R-:W-:Y:S02]  /*af50*/  LEA R10, R5, R4, 0x18 ;  /* 0x00000004050a7211 */ /* 0x001fe400078ec0ff */
[----:B------:R-:W-:Y:S01]  /*af60*/  SHF.L.U32 R4, R2, 0x1f, RZ ;  /* 0x0000001f02047819 */ /* 0x000fe200000006ff */
[----:B------:R-:W0:Y:S02]  /*af70*/  @!P3 LDC R5, c[0x0][0x500] ;  /* 0x00014000ff05bb82 */ /* 0x000e240000000800 */
[----:B------:R-:W-:-:S04]  /*af80*/  IMAD R7, R3, 0x8, R10 ;  /* 0x0000000803077824 */ /* 0x000fc800078e020a */
[----:B------:R-:W1:Y:S02]  /*af90*/  SYNCS.PHASECHK.TRANS64.TRYWAIT P1, [R7+URZ+0x10], R4 ;  /* 0x00001004070075a7 */ /* 0x000e64000802017f */
[----:B-1----:R-:W-:Y:S05]  /*afa0*/  @!P1 BRA `(.L_x_298) ;  /* 0x0000000c00ac9947 */ /* 0x002fea0003800000 */
.L_x_318:
[----:B------:R-:W-:Y:S01]  /*afb0*/  UPRMT UR4, UR47, 0x9910, URZ ;  /* 0x000099102f047896 */ /* 0x000fe2000800003f */
[----:B0-----:R0:W-:Y:S03]  /*afc0*/  @!P3 SYNCS.ARRIVE.TRANS64 RZ, [R7+URZ], R5 ;  /* 0x0000000507ffb9a7 */ /* 0x0011e6000800003f */
[----:B------:R-:W-:-:S06]  /*afd0*/  UISETP.NE.AND UP0, UPT, UR4, 0x2, UPT ;  /* 0x000000020400788c */ /* 0x000fcc000bf05270 */
[----:B------:R-:W-:-:S13]  /*afe0*/  PLOP3.LUT P1, PT, PT, PT, UP0, 0x80, 0x0 ;  /* 0x000000000000781c */ /* 0x000fda0003f2f008 */
[----:B0-----:R-:W-:Y:S05]  /*aff0*/  @P1 BRA `(.L_x_299) ;  /* 0x0000000000041947 */ /* 0x001fea0003800000 */
[----:B------:R-:W-:Y:S01]  /*b000*/  BPT.TRAP 0x1 ;  /* 0x000000040000795c */ /* 0x000fe20000300000 */
.L_x_299:
[----:B------:R-:W-:Y:S05]  /*b010*/  @P0 BRA `(.L_x_300) ;  /* 0x0000000000040947 */ /* 0x000fea0003800000 */
[----:B------:R-:W-:Y:S01]  /*b020*/  BPT.TRAP 0x1 ;  /* 0x000000040000795c */ /* 0x000fe20000300000 */
.L_x_300:
[C---:B-1----:R-:W-:Y:S01]  /*b030*/  LEA R4, R3.reuse, UR46, 0x2 ;  /* 0x0000002e03047c11 */ /* 0x042fe2000f8e10ff */
[----:B------:R-:W-:Y:S01]  /*b040*/  VIADD R12, R12, 0xffffffff ;  /* 0xffffffff0c0c7836 */ /* 0x000fe20000000000 */
[----:B------:R-:W-:Y:S01]  /*b050*/  LEA R5, R3, UR21, 0xe ;  /* 0x0000001503057c11 */ /* 0x000fe2000f8e70ff */
[----:B------:R-:W-:Y:S01]  /*b060*/  UIADD3 UR4, UP0, UR30, 0xf0, URZ ;  /* 0x000000f01e047890 */ /* 0x000fe2000ff1e03f */
[----:B------:R-:W-:Y:S01]  /*b070*/  R2UR UR34, R11 ;  /* 0x000000000b2272ca */ /* 0x000fe200000e0000 */
[----:B------:R-:W-:Y:S01]  /*b080*/  IMAD.SHL.U32 R4, R4, 0x400, RZ ;  /* 0x0000040004047824 */ /* 0x000fe200078e00ff */
[----:B------:R-:W-:Y:S01]  /*b090*/  R2UR UR33, R7 ;  /* 0x00000000072172ca */ /* 0x000fe200000e0000 */
[--C-:B------:R-:W-:Y:S01]  /*b0a0*/  IMAD R5, R5, 0x4, R10.reuse ;  /* 0x0000000405057824 */ /* 0x100fe200078e020a */
[----:B------:R-:W-:Y:S01]  /*b0b0*/  R2UR UR36, R19 ;  /* 0x00000000132472ca */ /* 0x000fe200000e0000 */
[----:B------:R-:W-:Y:S01]  /*b0c0*/  IMAD R4, R4, 0x4, R10 ;  /* 0x0000000404047824 */ /* 0x000fe200078e020a */
[----:B------:R-:W-:Y:S01]  /*b0d0*/  R2UR UR35, R18 ;  /* 0x00000000122372ca */ /* 0x000fe200000e0000 */
[----:B------:R-:W-:Y:S01]  /*b0e0*/  UIADD3 UR44, UP1, UR30, 0x1f0, URZ ;  /* 0x000001f01e2c7890 */ /* 0x000fe2000ff3e03f */
[----:B------:R-:W-:Y:S01]  /*b0f0*/  R2UR UR8, R5 ;  /* 0x00000000050872ca */ /* 0x000fe200000e0000 */
[----:B------:R-:W-:Y:S01]  /*b100*/  UIADD3.X UR5, URZ, UR31, URZ, UP0, !UPT ;  /* 0x0000001f3f057290 */ /* 0x000fe200087fe43f */
[----:B------:R-:W-:Y:S01]  /*b110*/  R2UR UR24, R4 ;  /* 0x00000000041872ca */ /* 0x000fe200000e0000 */
[----:B------:R-:W-:Y:S01]  /*b120*/  UPRMT UR43, URZ, 0x5410, UR29 ;  /* 0x000054103f2b7896 */ /* 0x000fe2000800001d */
[----:B------:R-:W-:Y:S01]  /*b130*/  R2UR UR19, R6 ;  /* 0x00000000061372ca */ /* 0x000fe200000e0000 */
[----:B------:R-:W-:Y:S01]  /*b140*/  UIADD3 UR26, UR34, 0x20, URZ ;  /* 0x00000020221a7890 */ /* 0x000fe2000fffe03f */
[----:B------:R-:W-:Y:S01]  /*b150*/  ISETP.GT.AND P2, PT, R12, 0x1, PT ;  /* 0x000000010c00780c */ /* 0x000fe20003f44270 */
[----:B------:R-:W-:Y:S01]  /*b160*/  UIADD3.X UR45, URZ, UR31, URZ, UP1, !UPT ;  /* 0x0000001f3f2d7290 */ /* 0x000fe20008ffe43f */
[----:B------:R-:W-:Y:S01]  /*b170*/  VIADD R3, R3, 0x1 ;  /* 0x0000000103037836 */ /* 0x000fe20000000000 */
[----:B------:R-:W-:Y:S01]  /*b180*/  UPRMT UR49, URZ, 0x5410, UR23 ;  /* 0x000054103f317896 */ /* 0x000fe20008000017 */
[----:B------:R-:W-:Y:S01]  /*b190*/  VIADD R11, R11, 0x40 ;  /* 0x000000400b0b7836 */ /* 0x000fe20000000000 */
[----:B------:R-:W-:Y:S01]  /*b1a0*/  UMOV UR6, 0x0 ;  /* 0x0000000000067882 */ /* 0x000fe20000000000 */
[----:B------:R-:W-:Y:S01]  /*b1b0*/  UMOV UR7, 0x10000000 ;  /* 0x1000000000077882 */ /* 0x000fe20000000000 */
[----:B------:R-:W-:Y:S01]  /*b1c0*/  UIADD3 UR16, UR8, 0x8100, URZ ;  /* 0x0000810008107890 */ /* 0x000fe2000fffe03f */
[----:B------:R-:W-:Y:S01]  /*b1d0*/  ISETP.NE.AND P1, PT, R3, 0x2, PT ;  /* 0x000000020300780c */ /* 0x000fe20003f25270 */
[----:B------:R-:W-:-:S02]  /*b1e0*/  UIADD3 UR32, UR24, 0x100, URZ ;  /* 0x0000010018207890 */ /* 0x000fc4000fffe03f */
[----:B------:R-:W-:Y:S01]  /*b1f0*/  UIADD3 UR24, UR24, 0x2100, URZ ;  /* 0x0000210018187890 */ /* 0x000fe2000fffe03f */
[----:B------:R-:W-:Y:S01]  /*b200*/  SEL R5, RZ, 0x1, P1 ;  /* 0x00000001ff057807 */ /* 0x000fe20000800000 */
[----:B------:R-:W-:Y:S01]  /*b210*/  UIADD3 UR8, UR8, 0x10100, URZ ;  /* 0x0001010008087890 */ /* 0x000fe2000fffe03f */
[----:B------:R-:W-:Y:S01]  /*b220*/  SEL R3, R3, RZ, P1 ;  /* 0x000000ff03037207 */ /* 0x000fe20000800000 */
[----:B------:R-:W-:Y:S01]  /*b230*/  UMOV UR25, UR33 ;  /* 0x0000002100197c82 */ /* 0x000fe20008000000 */
[----:B------:R-:W-:Y:S01]  /*b240*/  UMOV UR28, UR36 ;  /* 0x00000024001c7c82 */ /* 0x000fe20008000000 */
[----:B------:R-:W-:Y:S01]  /*b250*/  UMOV UR27, UR35 ;  /* 0x00000023001b7c82 */ /* 0x000fe20008000000 */
[----:B------:R-:W-:Y:S01]  /*b260*/  UMOV UR17, UR33 ;  /* 0x0000002100117c82 */ /* 0x000fe20008000000 */
[----:B------:R-:W-:Y:S01]  /*b270*/  UMOV UR18, UR34 ;  /* 0x0000002200127c82 */ /* 0x000fe20008000000 */
[----:B------:R-:W-:Y:S01]  /*b280*/  UMOV UR20, UR36 ;  /* 0x0000002400147c82 */ /* 0x000fe20008000000 */
[----:B------:R0:W-:Y:S01]  /*b290*/  UTMALDG.3D.MULTICAST [UR32], [UR4], UR43, desc[UR6] ;  /* 0x00000620040073b4 */ /* 0x0001e2000801182b */
[----:B------:R-:W-:Y:S01]  /*b2a0*/  UMOV UR9, UR33 ;  /* 0x0000002100097c82 */ /* 0x000fe20008000000 */
[----:B------:R-:W-:Y:S01]  /*b2b0*/  UMOV UR11, UR19 ;  /* 0x00000013000b7c82 */ /* 0x000fe20008000000 */
[----:B------:R-:W-:Y:S01]  /*b2c0*/  UMOV UR12, UR36 ;  /* 0x00000024000c7c82 */ /* 0x000fe20008000000 */
[----:B------:R-:W-:Y:S01]  /*b2d0*/  UMOV UR10, UR26 ;  /* 0x0000001a000a7c82 */ /* 0x000fe20008000000 */
[----:B------:R-:W-:Y:S01]  /*b2e0*/  LOP3.LUT R2, R2, R5, RZ, 0x3c, !PT ;  /* 0x0000000502027212 */ /* 0x000fe200078e3cff */
[----:B------:R0:W-:Y:S01]  /*b2f0*/  UTMALDG.3D.MULTICAST [UR24], [UR4], UR43, desc[UR6] ;  /* 0x00000618040073b4 */ /* 0x0001e2000801182b */
[----:B------:R0:W-:Y:S01]  /*b300*/  UTMALDG.3D.MULTICAST [UR16], [UR44], UR49, desc[UR6] ;  /* 0x000006102c0073b4 */ /* 0x0001e20008011831 */
[----:B------:R0:W-:Y:S02]  /*b310*/  UTMALDG.3D.MULTICAST [UR8], [UR44], UR49, desc[UR6] ;  /* 0x000006082c0073b4 */ /* 0x0001e40008011831 */
[----:B0-----:R-:W-:Y:S05]  /*b320*/  @P2 BRA `(.L_x_301) ;  /* 0xfffffffc00002947 */ /* 0x001fea000383ffff */
.L_x_297:
[----:B------:R-:W-:Y:S05]  /*b330*/  BSYNC B1 ;  /* 0x0000000000017941 */ /* 0x000fea0003800000 */
.L_x_296:
[----:B------:R-:W-:Y:S01]  /*b340*/  LOP3.LUT P4, RZ, R0, 0xff, RZ, 0xc0, !PT ;  /* 0x000000ff00ff7812 */ /* 0x000fe2000788c0ff */
[----:B------:R-:W-:Y:S01]  /*b350*/  VIADD R8, R8, UR37 ;  /* 0x0000002508087c36 */ /* 0x000fe20008000000 */
[----:B------:R-:W-:Y:S01]  /*b360*/  ULDC.64 UR4, c[0x0][0x650] ;  /* 0x0001940000047ab9 */ /* 0x000fe20000000a00 */
[----:B------:R-:W-:Y:S01]  /*b370*/  BSSY B1, `(.L_x_302) ;  /* 0x000006f000017945 */ /* 0x000fe20003800000 */
[----:B------:R-:W-:Y:S02]  /*b380*/  IMAD.MOV.U32 R18, RZ, RZ, -0x1 ;  /* 0xffffffffff127424 */ /* 0x000fe400078e00ff */
[----:B------:R-:W-:Y:S01]  /*b390*/  SHF.R.U32.HI R0, RZ, 0x1, R8 ;  /* 0x00000001ff007819 */ /* 0x000fe20000011608 */
[----:B------:R-:W-:Y:S01]  /*b3a0*/  IMAD.MOV.U32 R19, RZ, RZ, -0x1 ;  /* 0xffffffffff137424 */ /* 0x000fe200078e00ff */
[----:B------:R-:W-:Y:S02]  /*b3b0*/  ISETP.GT.U32.AND P1, PT, R8, 0x1, PT ;  /* 0x000000010800780c */ /* 0x000fe40003f24070 */
[----:B------:R-:W-:-:S02]  /*b3c0*/  LOP3.LUT R0, R0, 0x1, RZ, 0xc0, !PT ;  /* 0x0000000100007812 */ /* 0x000fc400078ec0ff */
[----:B------:R-:W-:Y:S01]  /*b3d0*/  LOP3.LUT R8, R8, 0x1, RZ, 0xc0, !PT ;  /* 0x0000000108087812 */ /* 0x000fe200078ec0ff */
[----:B------:R-:W0:Y:S01]  /*b3e0*/  @P4 S2R R3, SR_CgaCtaId ;  /* 0x0000000000034919 */ /* 0x000e220000008800 */
[----:B------:R-:W-:Y:S02]  /*b3f0*/  @P4 MOV R2, 0x400 ;  /* 0x0000040000024802 */ /* 0x000fe40000000f00 */
[----:B------:R-:W-:Y:S02]  /*b400*/  ISETP.NE.U32.AND P2, PT, R0, 0x1, PT ;  /* 0x000000010000780c */ /* 0x000fe40003f45070 */
[----:B0-----:R-:W-:Y:S01]  /*b410*/  @P4 LEA R2, R3, R2, 0x18 ;  /* 0x0000000203024211 */ /* 0x001fe200078ec0ff */
[----:B------:R-:W-:-:S03]  /*b420*/  IMAD.U32 R3, RZ, RZ, UR37 ;  /* 0x00000025ff037e24 */ /* 0x000fc6000f8e00ff */
[----:B------:R0:W-:Y:S01]  /*b430*/  @P4 SYNCS.ARRIVE.TRANS64.A1T0 RZ, [R2+URZ+0x58], RZ ;  /* 0x000058ff02ff49a7 */ /* 0x0001e2000810003f */
[----:B------:R-:W-:Y:S02]  /*b440*/  IADD3 R16, P4, R16, UR38, RZ ;  /* 0x0000002610107c10 */ /* 0x000fe4000ff9e0ff */
[----:B------:R-:W-:Y:S02]  /*b450*/  ISETP.LT.U32.AND P1, PT, R3, 0x2, P1 ;  /* 0x000000020300780c */ /* 0x000fe40000f21070 */
[----:B------:R-:W-:Y:S02]  /*b460*/  IADD3.X R17, R17, UR41, RZ, P4, !PT ;  /* 0x0000002911117c10 */ /* 0x000fe4000a7fe4ff */
[----:B------:R-:W-:Y:S02]  /*b470*/  ISETP.GE.U32.AND P4, PT, R16, UR4, PT ;  /* 0x0000000410007c0c */ /* 0x000fe4000bf86070 */
[----:B------:R-:W-:Y:S02]  /*b480*/  SEL R0, RZ, 0x1, !P1 ;  /* 0x00000001ff007807 */ /* 0x000fe40004800000 */
[----:B------:R-:W-:-:S02]  /*b490*/  ISETP.GE.U32.AND.EX P1, PT, R17, UR5, PT, P4 ;  /* 0x0000000511007c0c */ /* 0x000fc4000bf26140 */
[----:B------:R-:W-:Y:S02]  /*b4a0*/  ISETP.GT.U32.AND P2, PT, R3, 0x1, !P2 ;  /* 0x000000010300780c */ /* 0x000fe40005744070 */
[----:B------:R-:W-:Y:S02]  /*b4b0*/  PRMT R3, RZ, 0x7610, R3 ;  /* 0x00007610ff037816 */ /* 0x000fe40000000003 */
[----:B0-----:R-:W-:-:S04]  /*b4c0*/  SEL R2, RZ, 0x1, !P2 ;  /* 0x00000001ff027807 */ /* 0x001fc80005000000 */
[--C-:B------:R-:W-:Y:S01]  /*b4d0*/  LOP3.LUT R9, R2, R9, R0.reuse, 0x96, !PT ;  /* 0x0000000902097212 */ /* 0x100fe200078e9600 */
[----:B------:R-:W-:Y:S01]  /*b4e0*/  IMAD.MOV.U32 R2, RZ, RZ, -0x1 ;  /* 0xffffffffff027424 */ /* 0x000fe200078e00ff */
[----:B------:R-:W-:Y:S01]  /*b4f0*/  PRMT R0, RZ, 0x7610, R0 ;  /* 0x00007610ff007816 */ /* 0x000fe20000000000 */
[----:B------:R-:W-:Y:S06]  /*b500*/  @P1 BRA `(.L_x_303) ;  /* 0x0000000400541947 */ /* 0x000fec0003800000 */
[----:B------:R-:W0:Y:S01]  /*b510*/  S2UR UR4, SR_CTAID.X ;  /* 0x00000000000479c3 */ /* 0x000e220000002500 */
[----:B------:R-:W-:Y:S01]  /*b520*/  ULDC.64 UR6, c[0x0][0x628] ;  /* 0x00018a0000067ab9 */ /* 0x000fe20000000a00 */
[----:B------:R-:W-:Y:S01]  /*b530*/  ULDC UR5, c[0x0][0x150] ;  /* 0x0000540000057ab9 */ /* 0x000fe20000000800 */
[----:B------:R-:W-:Y:S01]  /*b540*/  ISETP.NE.U32.AND P1, PT, RZ, UR6, PT ;  /* 0x00000006ff007c0c */ /* 0x000fe2000bf25070 */
[----:B------:R-:W-:Y:S01]  /*b550*/  ULDC UR8, c[0x0][0x630] ;  /* 0x00018c0000087ab9 */ /* 0x000fe20000000800 */
[----:B------:R-:W-:Y:S01]  /*b560*/  ULDC UR10, c[0x0][0x154] ;  /* 0x00005500000a7ab9 */ /* 0x000fe20000000800 */
[----:B------:R-:W-:Y:S01]  /*b570*/  IMAD.MOV.U32 R2, RZ, RZ, R16 ;  /* 0x000000ffff027224 */ /* 0x000fe200078e0010 */
[----:B------:R-:W-:Y:S01]  /*b580*/  ISETP.NE.AND.EX P1, PT, RZ, UR7, PT, P1 ;  /* 0x00000007ff007c0c */ /* 0x000fe2000bf25310 */
[----:B------:R-:W1:Y:S01]  /*b590*/  S2UR UR9, SR_CTAID.Y ;  /* 0x00000000000979c3 */ /* 0x000e620000002600 */
[----:B0-----:R-:W-:-:S05]  /*b5a0*/  I2FP.F32.U32 R3, UR4 ;  /* 0x0000000400037c45 */ /* 0x001fca0008201000 */
[----:B------:R-:W-:Y:S01]  /*b5b0*/  FMUL R10, R3, UR5 ;  /* 0x00000005030a7c20 */ /* 0x000fe20008400000 */
[----:B------:R-:W-:-:S05]  /*b5c0*/  IMAD.MOV.U32 R3, RZ, RZ, R17 ;  /* 0x000000ffff037224 */ /* 0x000fca00078e0011 */
[----:B------:R-:W-:Y:S05]  /*b5d0*/  @!P1 BRA `(.L_x_304) ;  /* 0x0000000000289947 */ /* 0x000fea0003800000 */
[----:B------:R-:W-:Y:S02]  /*b5e0*/  ULDC UR5, c[0x0][0x634] ;  /* 0x00018d0000057ab9 */ /* 0x000fe40000000800 */
[----:B------:R-:W-:-:S05]  /*b5f0*/  IADD3 R7, P1, R16, UR5, RZ ;  /* 0x0000000510077c10 */ /* 0x000fca000ff3e0ff */
[----:B------:R-:W-:-:S04]  /*b600*/  IMAD.X R11, RZ, RZ, R17, P1 ;  /* 0x000000ffff0b7224 */ /* 0x000fc800008e0611 */
[----:B------:R-:W-:-:S04]  /*b610*/  IMAD.WIDE.U32 R4, R11, UR6, RZ ;  /* 0x000000060b047c25 */ /* 0x000fc8000f8e00ff */
[----:B------:R-:W-:-:S04]  /*b620*/  IMAD.WIDE.U32 R4, P1, R7, UR7, R4 ;  /* 0x0000000707047c25 */ /* 0x000fc8000f820004 */
[----:B------:R-:W-:-:S04]  /*b630*/  IMAD.WIDE.U32 R6, R7, UR6, RZ ;  /* 0x0000000607067c25 */ /* 0x000fc8000f8e00ff */
[----:B------:R-:W-:Y:S01]  /*b640*/  IMAD.X R3, RZ, RZ, RZ, P1 ;  /* 0x000000ffff037224 */ /* 0x000fe200008e06ff */
[----:B------:R-:W-:Y:S01]  /*b650*/  IADD3 RZ, P1, R7, R4, RZ ;  /* 0x0000000407ff7210 */ /* 0x000fe20007f3e0ff */
[----:B------:R-:W-:-:S04]  /*b660*/  IMAD.MOV.U32 R2, RZ, RZ, R5 ;  /* 0x000000ffff027224 */ /* 0x000fc800078e0005 */
[----:B------:R-:W-:-:S08]  /*b670*/  IMAD.WIDE.U32.X R2, R11, UR7, R2, P1 ;  /* 0x000000070b027c25 */ /* 0x000fd000088e0402 */
.L_x_304:
[--C-:B------:R-:W-:Y:S01]  /*b680*/  SHF.R.U64 R19, R2, UR8, R3.reuse ;  /* 0x0000000802137c19 */ /* 0x100fe20008001203 */
[----:B------:R-:W0:Y:S01]  /*b690*/  F2I.U32.TRUNC.NTZ R10, R10 ;  /* 0x0000000a000a7305 */ /* 0x000e22000020f000 */
[----:B------:R-:W-:Y:S01]  /*b6a0*/  SHF.R.U32.HI R2, RZ, UR8, R3 ;  /* 0x00000008ff027c19 */ /* 0x000fe20008011603 */
[----:B------:R-:W-:Y:S01]  /*b6b0*/  ULDC.64 UR6, c[0x0][0x620] ;  /* 0x0001880000067ab9 */ /* 0x000fe20000000a00 */
[----:B------:R-:W-:Y:S01]  /*b6c0*/  IADD3 R5, P1, RZ, -R19, RZ ;  /* 0x80000013ff057210 */ /* 0x000fe20007f3e0ff */
[----:B------:R-:W2:Y:S01]  /*b6d0*/  LDC R15, c[0x0][0x610] ;  /* 0x00018400ff0f7b82 */ /* 0x000ea20000000800 */
[----:B-1----:R-:W-:Y:S01]  /*b6e0*/  I2FP.F32.U32 R4, UR9 ;  /* 0x0000000900047c45 */ /* 0x002fe20008201000 */
[----:B------:R-:W-:Y:S01]  /*b6f0*/  ULDC UR8, c[0x0][0x658] ;  /* 0x0001960000087ab9 */ /* 0x000fe20000000800 */
[----:B------:R-:W-:Y:S01]  /*b700*/  ULDC UR12, c[0x0][0x648] ;  /* 0x00019200000c7ab9 */ /* 0x000fe20000000800 */
[----:B------:R-:W-:Y:S02]  /*b710*/  IMAD.X R2, RZ, RZ, ~R2, P1 ;  /* 0x000000ffff027224 */ /* 0x000fe400008e0e02 */
[----:B------:R-:W-:Y:S01]  /*b720*/  FMUL R6, R4, UR10 ;  /* 0x0000000a04067c20 */ /* 0x000fe20008400000 */
[----:B------:R-:W-:Y:S01]  /*b730*/  ULDC.64 UR10, c[0x0][0x640] ;  /* 0x00019000000a7ab9 */ /* 0x000fe20000000a00 */
[----:B------:R-:W-:Y:S01]  /*b740*/  IMAD R4, R2, UR6, RZ ;  /* 0x0000000602047c24 */ /* 0x000fe2000f8e02ff */
[----:B------:R-:W-:Y:S01]  /*b750*/  ISETP.NE.U32.AND P1, PT, RZ, UR10, PT ;  /* 0x0000000aff007c0c */ /* 0x000fe2000bf25070 */
[C---:B------:R-:W-:Y:S01]  /*b760*/  IMAD.WIDE.U32 R2, R5.reuse, UR6, R16 ;  /* 0x0000000605027c25 */ /* 0x040fe2000f8e0010 */
[----:B0-----:R-:W-:Y:S01]  /*b770*/  R2UR UR5, R10 ;  /* 0x000000000a0572ca */ /* 0x001fe200000e0000 */
[----:B------:R-:W0:Y:S01]  /*b780*/  F2I.U32.TRUNC.NTZ R6, R6 ;  /* 0x0000000600067305 */ /* 0x000e22000020f000 */
[----:B------:R-:W-:Y:S01]  /*b790*/  ULDC UR6, c[0x0][0x618] ;  /* 0x0001860000067ab9 */ /* 0x000fe20000000800 */
[----:B------:R-:W-:Y:S01]  /*b7a0*/  IMAD R5, R5, UR7, R4 ;  /* 0x0000000705057c24 */ /* 0x000fe2000f8e0204 */
[----:B------:R-:W-:-:S03]  /*b7b0*/  ISETP.NE.AND.EX P1, PT, RZ, UR11, PT, P1 ;  /* 0x0000000bff007c0c */ /* 0x000fc6000bf25310 */
[----:B------:R-:W-:-:S05]  /*b7c0*/  IMAD.IADD R3, R3, 0x1, R5 ;  /* 0x0000000103037824 */ /* 0x000fca00078e0205 */
[--C-:B------:R-:W-:Y:S02]  /*b7d0*/  SHF.R.U64 R10, R2, UR6, R3.reuse ;  /* 0x00000006020a7c19 */ /* 0x100fe40008001203 */
[----:B------:R-:W-:Y:S01]  /*b7e0*/  SHF.R.U32.HI R3, RZ, UR6, R3 ;  /* 0x00000006ff037c19 */ /* 0x000fe20008011603 */
[----:B------:R-:W-:Y:S01]  /*b7f0*/  ULDC UR6, c[0x0][0x608] ;  /* 0x0001820000067ab9 */ /* 0x000fe20000000800 */
[----:B0-----:R-:W-:Y:S02]  /*b800*/  R2UR UR7, R6 ;  /* 0x00000000060772ca */ /* 0x001fe400000e0000 */
[--C-:B------:R-:W-:Y:S02]  /*b810*/  SHF.R.U64 R12, R10, UR6, R3.reuse ;  /* 0x000000060a0c7c19 */ /* 0x100fe40008001203 */
[----:B------:R-:W-:Y:S01]  /*b820*/  SHF.R.U32.HI R3, RZ, UR6, R3 ;  /* 0x00000006ff037c19 */ /* 0x000fe20008011603 */
[----:B------:R-:W-:-:S03]  /*b830*/  UIADD3 UR6, -UR5, URZ, URZ ;  /* 0x0000003f05067290 */ /* 0x000fc6000fffe13f */
[--C-:B------:R-:W-:Y:S01]  /*b840*/  SHF.R.U64 R13, R12, UR8, R3.reuse ;  /* 0x000000080c0d7c19 */ /* 0x100fe20008001203 */
[----:B------:R-:W-:Y:S01]  /*b850*/  ULDC UR5, c[0x0][0x144] ;  /* 0x0000510000057ab9 */ /* 0x000fe20000000800 */
[----:B------:R-:W-:-:S03]  /*b860*/  SHF.R.U32.HI R3, RZ, UR8, R3 ;  /* 0x00000008ff037c19 */ /* 0x000fc60008011603 */
[----:B------:R-:W-:Y:S01]  /*b870*/  IMAD.MOV.U32 R2, RZ, RZ, R13 ;  /* 0x000000ffff027224 */ /* 0x000fe200078e000d */
[----:B------:R-:W-:Y:S06]  /*b880*/  @!P1 BRA `(.L_x_305) ;  /* 0x0000000000289947 */ /* 0x000fec0003800000 */
        /* <DEDUP_REMOVED lines=10> */
.L_x_305:
[----:B------:R-:W-:Y:S01]  /*b930*/  UISETP.NE.AND UP0, UPT, UR40, URZ, UPT ;  /* 0x0000003f2800728c */ /* 0x000fe2000bf05270 */
[----:B------:R-:W-:Y:S01]  /*b940*/  SHF.R.U64 R3, R2, UR12, R3 ;  /* 0x0000000c02037c19 */ /* 0x000fe20008001203 */
[----:B------:R-:W-:Y:S01]  /*b950*/  UIADD3 UR7, -UR7, URZ, URZ ;  /* 0x0000003f07077290 */ /* 0x000fe2000fffe13f */
[----:B------:R-:W-:Y:S01]  /*b960*/  LOP3.LUT R2, R12, UR22, RZ, 0xc0, !PT ;  /* 0x000000160c027c12 */ /* 0x000fe2000f8ec0ff */
[----:B------:R-:W-:Y:S01]  /*b970*/  UIMAD UR4, UR5, UR6, UR4 ;  /* 0x00000006050472a4 */ /* 0x000fe2000f8e0204 */
[----:B------:R-:W-:Y:S01]  /*b980*/  LOP3.LUT R5, R10, UR14, RZ, 0xc0, !PT ;  /* 0x0000000e0a057c12 */ /* 0x000fe2000f8ec0ff */
[----:B------:R-:W-:Y:S01]  /*b990*/  IMAD.MOV R4, RZ, RZ, -R3 ;  /* 0x000000ffff047224 */ /* 0x000fe200078e0a03 */
[----:B------:R-:W-:Y:S01]  /*b9a0*/  ULDC UR5, c[0x0][0x148] ;  /* 0x0000520000057ab9 */ /* 0x000fe20000000800 */
[----:B------:R-:W-:Y:S01]  /*b9b0*/  IMAD R18, R3, UR13, R2 ;  /* 0x0000000d03127c24 */ /* 0x000fe2000f8e0202 */
[----:B------:R-:W-:Y:S01]  /*b9c0*/  PLOP3.LUT P1, PT, PT, PT, UP0, 0x80, 0x0 ;  /* 0x000000000000781c */ /* 0x000fe20003f2f008 */
[----:B------:R-:W-:Y:S01]  /*b9d0*/  IMAD.MOV.U32 R3, RZ, RZ, 0x1 ;  /* 0x00000001ff037424 */ /* 0x000fe200078e00ff */
[----:B------:R-:W-:-:S03]  /*b9e0*/  @UP0 UIMAD UR4, UR5, UR7, UR9 ;  /* 0x00000007050402a4 */ /* 0x000fc6000f8e0209 */
[----:B------:R-:W-:Y:S02]  /*b9f0*/  ULDC UR5, c[0x0][0x638] ;  /* 0x00018e0000057ab9 */ /* 0x000fe40000000800 */
[----:B------:R-:W-:Y:S02]  /*ba00*/  IMAD R2, R4, UR5, R13 ;  /* 0x0000000504027c24 */ /* 0x000fe4000f8e020d */
[----:B--2---:R-:W-:Y:S01]  /*ba10*/  IMAD R18, R18, R15, UR4 ;  /* 0x0000000412127e24 */ /* 0x004fe2000f8e020f */
[----:B------:R-:W-:Y:S02]  /*ba20*/  ULDC UR4, c[0x0][0x600] ;  /* 0x0001800000047ab9 */ /* 0x000fe40000000800 */
[----:B------:R-:W-:-:S05]  /*ba30*/  IMAD R5, R2, UR4, R5 ;  /* 0x0000000402057c24 */ /* 0x000fca000f8e0205 */
[----:B------:R-:W-:Y:S02]  /*ba40*/  SEL R2, R5, R18, !P1 ;  /* 0x0000001205027207 */ /* 0x000fe40004800000 */
[----:B------:R-:W-:-:S07]  /*ba50*/  SEL R18, R18, R5, !P1 ;  /* 0x0000000512127207 */ /* 0x000fce0004800000 */
.L_x_303:
[----:B------:R-:W-:Y:S05]  /*ba60*/  BSYNC B1 ;  /* 0x0000000000017941 */ /* 0x000fea0003800000 */
.L_x_302:
[----:B------:R-:W-:-:S13]  /*ba70*/  LOP3.LUT P1, RZ, R3, 0xff, RZ, 0xc0, !PT ;  /* 0x000000ff03ff7812 */ /* 0x000fda000782c0ff */
[----:B------:R-:W-:Y:S05]  /*ba80*/  @P1 BRA `(.L_x_306) ;  /* 0xfffffff000f01947 */ /* 0x000fea000383ffff */
[----:B------:R-:W-:Y:S05]  /*ba90*/  BSYNC B0 ;  /* 0x0000000000007941 */ /* 0x000fea0003800000 */
.L_x_294:
[----:B------:R-:W-:-:S03]  /*baa0*/  UMOV UR4, 0xffffffff ;  /* 0xffffffff00047882 */ /* 0x000fc60000000000 */
[----:B------:R-:W-:Y:S05]  /*bab0*/  BRA.DIV UR4, `(.L_x_307) ;  /* 0x0000000204fc7947 */ /* 0x000fea000b800000 */
[----:B------:R-:W-:-:S13]  /*bac0*/  ELECT P6, URZ, PT ;  /* 0x00000000003f782f */ /* 0x000fda00038c0000 */
.L_x_321:
[----:B------:R-:W-:Y:S04]  /*bad0*/  BSSY B0, `(.L_x_308) ;  /* 0x000001a000007945 */ /* 0x000fe80003800000 */
[----:B------:R-:W-:Y:S05]  /*bae0*/  @!P6 BRA `(.L_x_309) ;  /* 0x000000000060e947 */ /* 0x000fea0003800000 */
[----:B------:R-:W-:-:S04]  /*baf0*/  ULOP3.LUT UR4, UR42, 0x2, URZ, 0xfc, !UPT ;  /* 0x000000022a047892 */ /* 0x000fc8000f8efc3f */
[----:B------:R-:W-:-:S06]  /*bb00*/  UISETP.NE.AND UP0, UPT, UR4, 0x3, UPT ;  /* 0x000000030400788c */ /* 0x000fcc000bf05270 */
[----:B------:R-:W-:-:S13]  /*bb10*/  PLOP3.LUT P0, PT, PT, PT, UP0, 0x80, 0x0 ;  /* 0x000000000000781c */ /* 0x000fda0003f0f008 */
[----:B------:R-:W-:Y:S05]  /*bb20*/  @!P0 BRA `(.L_x_310) ;  /* 0x0000000000048947 */ /* 0x000fea0003800000 */
[----:B------:R-:W-:Y:S01]  /*bb30*/  BPT.TRAP 0x1 ;  /* 0x000000040000795c */ /* 0x000fe20000300000 */
.L_x_310:
[----:B------:R-:W0:Y:S01]  /*bb40*/  S2R R3, SR_CgaCtaId ;  /* 0x0000000000037919 */ /* 0x000e220000008800 */
[----:B------:R-:W-:Y:S02]  /*bb50*/  MOV R0, 0x400 ;  /* 0x0000040000007802 */ /* 0x000fe40000000f00 */
[----:B------:R-:W-:Y:S02]  /*bb60*/  SHF.L.U32 R2, R9, 0x1f, RZ ;  /* 0x0000001f09027819 */ /* 0x000fe400000006ff */
[----:B0-----:R-:W-:-:S05]  /*bb70*/  LEA R3, R3, R0, 0x18 ;  /* 0x0000000003037211 */ /* 0x001fca00078ec0ff */
[----:B------:R-:W-:-:S04]  /*bb80*/  VIADD R3, R3, 0x10 ;  /* 0x0000001003037836 */ /* 0x000fc80000000000 */
[C---:B------:R-:W-:Y:S02]  /*bb90*/  IMAD R5, R8.reuse, 0x8, R3 ;  /* 0x0000000808057824 */ /* 0x040fe400078e0203 */
[----:B------:R-:W-:Y:S02]  /*bba0*/  VIADD R8, R8, 0x1 ;  /* 0x0000000108087836 */ /* 0x000fe40000000000 */
[----:B------:R-:W0:Y:S03]  /*bbb0*/  SYNCS.PHASECHK.TRANS64.TRYWAIT P0, [R5+URZ], R2 ;  /* 0x00000002050075a7 */ /* 0x000e26000800017f */
[----:B------:R-:W-:-:S04]  /*bbc0*/  ISETP.NE.AND P1, PT, R8, 0x2, PT ;  /* 0x000000020800780c */ /* 0x000fc80003f25270 */
[----:B------:R-:W-:Y:S02]  /*bbd0*/  SEL R0, RZ, 0x1, P1 ;  /* 0x00000001ff007807 */ /* 0x000fe40000800000 */
[----:B------:R-:W-:Y:S02]  /*bbe0*/  SEL R8, R8, RZ, P1 ;  /* 0x000000ff08087207 */ /* 0x000fe40000800000 */
[----:B------:R-:W-:Y:S01]  /*bbf0*/  LOP3.LUT R0, R9, R0, RZ, 0x3c, !PT ;  /* 0x0000000009007212 */ /* 0x000fe200078e3cff */
[----:B0-----:R-:W-:Y:S06]  /*bc00*/  @!P0 BRA `(.L_x_311) ;  /* 0x0000000000c88947 */ /* 0x001fec0003800000 */
.L_x_322:
[----:B------:R-:W-:Y:S01]  /*bc10*/  IMAD R3, R8, 0x8, R3 ;  /* 0x0000000808037824 */ /* 0x000fe200078e0203 */
[----:B------:R-:W-:-:S07]  /*bc20*/  SHF.L.U32 R0, R0, 0x1f, RZ ;  /* 0x0000001f00007819 */ /* 0x000fce00000006ff */
.L_x_312:
[----:B-1----:R1:W2:Y:S02]  /*bc30*/  SYNCS.PHASECHK.TRANS64.TRYWAIT P0, [R3+URZ], R0 ;  /* 0x00000000030075a7 */ /* 0x0022a4000800017f */
[----:B--2---:R-:W-:Y:S05]  /*bc40*/  @!P0 NANOSLEEP.SYNCS 0x989680 ;  /* 0x009896800000895d */ /* 0x004fea0003900000 */
[----:B------:R-:W2:Y:S02]  /*bc50*/  @!P0 SYNCS.PHASECHK.TRANS64 P0, [R3+URZ], R0 ;  /* 0x00000000030085a7 */ /* 0x000ea4000800007f */
[----:B--2---:R-:W-:Y:S05]  /*bc60*/  @!P0 BRA `(.L_x_312) ;  /* 0xfffffffc00f08947 */ /* 0x004fea000383ffff */
.L_x_309:
[----:B------:R-:W-:Y:S05]  /*bc70*/  BSYNC B0 ;  /* 0x0000000000007941 */ /* 0x000fea0003800000 */
.L_x_308:
[----:B------:R-:W-:Y:S05]  /*bc80*/  EXIT ;  /* 0x000000000000794d */ /* 0x000fea0003800000 */
.L_x_18:
[----:B0-----:R0:W1:Y:S02]  /*bc90*/  SYNCS.PHASECHK.TRANS64.TRYWAIT P0, [R159+URZ], R0 ;  /* 0x000000009f0075a7 */ /* 0x001064000800017f */
[----:B-1----:R-:W-:Y:S05]  /*bca0*/  @!P0 NANOSLEEP.SYNCS 0x989680 ;  /* 0x009896800000895d */ /* 0x002fea0003900000 */
[----:B------:R-:W1:Y:S02]  /*bcb0*/  @!P0 SYNCS.PHASECHK.TRANS64 P0, [R159+URZ], R0 ;  /* 0x000000009f0085a7 */ /* 0x000e64000800007f */
[----:B-1----:R-:W-:Y:S05]  /*bcc0*/  @!P0 BRA `(.L_x_18) ;  /* 0xfffffffc00f08947 */ /* 0x002fea000383ffff */
[----:B------:R-:W-:Y:S05]  /*bcd0*/  BRA `(.L_x_313) ;  /* 0xffffff5800ac7947 */ /* 0x000fea000383ffff */
.L_x_23:
[----:B-1----:R1:W2:Y:S02]  /*bce0*/  SYNCS.PHASECHK.TRANS64.TRYWAIT P1, [R3+URZ], R0 ;  /* 0x00000000030075a7 */ /* 0x0022a4000802017f */
[----:B--2---:R-:W-:Y:S05]  /*bcf0*/  @!P1 NANOSLEEP.SYNCS 0x989680 ;  /* 0x009896800000995d */ /* 0x004fea0003900000 */
[----:B------:R-:W2:Y:S02]  /*bd00*/  @!P1 SYNCS.PHASECHK.TRANS64 P1, [R3+URZ], R0 ;  /* 0x00000000030095a7 */ /* 0x000ea4000802007f */
[----:B--2---:R-:W-:Y:S05]  /*bd10*/  @!P1 BRA `(.L_x_23) ;  /* 0xfffffffc00f09947 */ /* 0x004fea000383ffff */
[----:B------:R-:W-:Y:S05]  /*bd20*/  BRA `(.L_x_22) ;  /* 0xffffff5c001c7947 */ /* 0x000fea000383ffff */
.L_x_28:
[----:B-1----:R-:W-:-:S04]  /*bd30*/  IMAD.U32 R5, RZ, RZ, UR7 ;  /* 0x00000007ff057e24 */ /* 0x002fc8000f8e00ff */
[----:B------:R1:W2:Y:S03]  /*bd40*/  SYNCS.PHASECHK.TRANS64.TRYWAIT P1, [R5+URZ], R4 ;  /* 0x00000004050075a7 */ /* 0x0002a6000802017f */
[----:B--2---:R-:W-:Y:S05]  /*bd50*/  @!P1 NANOSLEEP.SYNCS 0x989680 ;  /* 0x009896800000995d */ /* 0x004fea0003900000 */
[----:B------:R-:W2:Y:S02]  /*bd60*/  @!P1 SYNCS.PHASECHK.TRANS64 P1, [R5+URZ], R4 ;  /* 0x00000004050095a7 */ /* 0x000ea4000802007f */
[----:B--2---:R-:W-:Y:S05]  /*bd70*/  @!P1 BRA `(.L_x_28) ;  /* 0xfffffffc00ec9947 */ /* 0x004fea000383ffff */
[----:B------:R-:W-:Y:S05]  /*bd80*/  BRA `(.L_x_27) ;  /* 0xffffff6000787947 */ /* 0x000fea000383ffff */
.L_x_34:
[----:B0-----:R0:W1:Y:S02]  /*bd90*/  SYNCS.PHASECHK.TRANS64.TRYWAIT P0, [R159+URZ+0x10], R0 ;  /* 0x000010009f0075a7 */ /* 0x001064000800017f */
[----:B-1----:R-:W-:Y:S05]  /*bda0*/  @!P0 NANOSLEEP.SYNCS 0x989680 ;  /* 0x009896800000895d */ /* 0x002fea0003900000 */
[----:B------:R-:W1:Y:S02]  /*bdb0*/  @!P0 SYNCS.PHASECHK.TRANS64 P0, [R159+URZ+0x10], R0 ;  /* 0x000010009f0085a7 */ /* 0x000e64000800007f */
[----:B-1----:R-:W-:Y:S05]  /*bdc0*/  @!P0 BRA `(.L_x_34) ;  /* 0xfffffffc00f08947 */ /* 0x002fea000383ffff */
[----:B------:R-:W-:Y:S05]  /*bdd0*/  BRA `(.L_x_314) ;  /* 0xffffff6800587947 */ /* 0x000fea000383ffff */
.L_x_295:
[----:B------:R-:W-:Y:S01]  /*bde0*/  BSSY B1, `(.L_x_315) ;  /* 0x0000006000017945 */ /* 0x000fe20003800000 */
[----:B------:R-:W-:-:S07]  /*bdf0*/  IMAD.MOV.U32 R15, RZ, RZ, -0x1 ;  /* 0xffffffffff0f7424 */ /* 0x000fce00078e00ff */
[----:B------:R-:W-:Y:S05]  /*be00*/  WARPSYNC.COLLECTIVE R15, `(.L_x_316) ;  /* 0x000000000f0c7348 */ /* 0x000fea0003c00000 */
[----:B------:R-:W-:Y:S02]  /*be10*/  ELECT P6, UR62, PT ;  /* 0x00000000003e782f */ /* 0x000fe400038c0000 */
[----:B------:R-:W-:Y:S01]  /*be20*/  MOV R14, UR62 ;  /* 0x0000003e000e7c02 */ /* 0x000fe20008000f00 */
[----:B------:R-:W-:Y:S10]  /*be30*/  ENDCOLLECTIVE ;  /* 0x000000000000791b */ /* 0x000ff40003800000 */
.L_x_316:
[----:B------:R-:W-:Y:S05]  /*be40*/  BSYNC B1 ;  /* 0x0000000000017941 */ /* 0x000fea0003800000 */
.L_x_315:
[----:B------:R-:W-:Y:S05]  /*be50*/  BRA `(.L_x_317) ;  /* 0xfffffff000087947 */ /* 0x000fea000383ffff */
.L_x_298:
[----:B-1----:R1:W2:Y:S02]  /*be60*/  SYNCS.PHASECHK.TRANS64.TRYWAIT P1, [R7+URZ+0x10], R4 ;  /* 0x00001004070075a7 */ /* 0x0022a4000802017f */
[----:B--2---:R-:W-:Y:S05]  /*be70*/  @!P1 NANOSLEEP.SYNCS 0x989680 ;  /* 0x009896800000995d */ /* 0x004fea0003900000 */
[----:B------:R-:W2:Y:S02]  /*be80*/  @!P1 SYNCS.PHASECHK.TRANS64 P1, [R7+URZ+0x10], R4 ;  /* 0x00001004070095a7 */ /* 0x000ea4000802007f */
[----:B--2---:R-:W-:Y:S05]  /*be90*/  @!P1 BRA `(.L_x_298) ;  /* 0xfffffffc00f09947 */ /* 0x004fea000383ffff */
[----:B------:R-:W-:Y:S05]  /*bea0*/  BRA `(.L_x_318) ;  /* 0xfffffff000407947 */ /* 0x000fea000383ffff */
.L_x_307:
[----:B------:R-:W-:Y:S01]  /*beb0*/  BSSY B0, `(.L_x_319) ;  /* 0x0000006000007945 */ /* 0x000fe20003800000 */
[----:B------:R-:W-:-:S07]  /*bec0*/  IMAD.MOV.U32 R15, RZ, RZ, -0x1 ;  /* 0xffffffffff0f7424 */ /* 0x000fce00078e00ff */
[----:B------:R-:W-:Y:S05]  /*bed0*/  WARPSYNC.COLLECTIVE R15, `(.L_x_320) ;  /* 0x000000000f0c7348 */ /* 0x000fea0003c00000 */
[----:B------:R-:W-:Y:S02]  /*bee0*/  ELECT P6, UR62, PT ;  /* 0x00000000003e782f */ /* 0x000fe400038c0000 */
[----:B------:R-:W-:Y:S01]  /*bef0*/  MOV R14, UR62 ;  /* 0x0000003e000e7c02 */ /* 0x000fe20008000f00 */
[----:B------:R-:W-:Y:S10]  /*bf00*/  ENDCOLLECTIVE ;  /* 0x000000000000791b */ /* 0x000ff40003800000 */
.L_x_320:
[----:B------:R-:W-:Y:S05]  /*bf10*/  BSYNC B0 ;  /* 0x0000000000007941 */ /* 0x000fea0003800000 */
.L_x_319:
[----:B------:R-:W-:Y:S05]  /*bf20*/  BRA `(.L_x_321) ;  /* 0xfffffff800e87947 */ /* 0x000fea000383ffff */
.L_x_311:
[----:B0-----:R0:W1:Y:S02]  /*bf30*/  SYNCS.PHASECHK.TRANS64.TRYWAIT P0, [R5+URZ], R2 ;  /* 0x00000002050075a7 */ /* 0x001064000800017f */
[----:B-1----:R-:W-:Y:S05]  /*bf40*/  @!P0 NANOSLEEP.SYNCS 0x989680 ;  /* 0x009896800000895d */ /* 0x002fea0003900000 */
[----:B------:R-:W1:Y:S02]  /*bf50*/  @!P0 SYNCS.PHASECHK.TRANS64 P0, [R5+URZ], R2 ;  /* 0x00000002050085a7 */ /* 0x000e64000800007f */
[----:B-1----:R-:W-:Y:S05]  /*bf60*/  @!P0 BRA `(.L_x_311) ;  /* 0xfffffffc00f08947 */ /* 0x002fea000383ffff */
[----:B------:R-:W-:Y:S05]  /*bf70*/  BRA `(.L_x_322) ;  /* 0xfffffffc00247947 */ /* 0x000fea000383ffff */
.L_x_323:
[----:B------:R-:W-:-:S00]  /*bf80*/  BRA `(.L_x_323) ;  /* 0xfffffffc00fc7947 */ /* 0x000fc0000383ffff */
[----:B------:R-:W-:-:S00]  /*bf90*/  NOP ;  /* 0x0000000000007918 */ /* 0x000fc00000000000 */
        /* <DEDUP_REMOVED lines=14> */
.L_x_324:


//--------------------- .nv.global.init           --------------------------
	.section	.nv.global.init,"aw",@progbits
.nv.global.init:
	.type		$str$22,@object
	.size		$str$22,($str$23 - $str$22)
$str$22:
        /*0000*/ 	.byte	0x6b, 0x5f, 0x74, 0x69, 0x6c, 0x65, 0x5f, 0x63, 0x6f, 0x75, 0x6e, 0x74, 0x20, 0x3e, 0x3d, 0x20
        /*0010*/ 	.byte	0x31, 0x00
	.type		$str$23,@object
	.size		$str$23,(__unnamed_1 - $str$23)
$str$23:
        /*0012*/ 	.byte	0x2f, 0x74, 0x6d, 0x70, 0x2f, 0x63, 0x75, 0x74, 0x6c, 0x61, 0x73, 0x73, 0x5f, 0x73, 0x77, 0x65
        /*0022*/ 	.byte	0x65, 0x70, 0x5f, 0x73, 0x72, 0x63, 0x2f, 0x69, 0x6e, 0x63, 0x6c, 0x75, 0x64, 0x65, 0x2f, 0x63
        /*0032*/ 	.byte	0x75, 0x74, 0x6c, 0x61, 0x73, 0x73, 0x2f, 0x67, 0x65, 0x6d, 0x6d, 0x2f, 0x63, 0x6f, 0x6c, 0x6c
        /*0042*/ 	.byte	0x65, 0x63, 0x74, 0x69, 0x76, 0x65, 0x2f, 0x73, 0x6d, 0x39, 0x30, 0x5f, 0x6d, 0x6d, 0x61, 0x5f
        /*0052*/ 	.byte	0x74, 0x6d, 0x61, 0x5f, 0x67, 0x6d, 0x6d, 0x61, 0x5f, 0x73, 0x73, 0x5f, 0x77, 0x61, 0x72, 0x70
        /*0062*/ 	.byte	0x73, 0x70, 0x65, 0x63, 0x69, 0x61, 0x6c, 0x69, 0x7a, 0x65, 0x64, 0x2e, 0x68, 0x70, 0x70, 0x00
	.type		__unnamed_1,@object
	.size		__unnamed_1,(.L_0 - __unnamed_1)
__unnamed_1:
        /*0072*/ 	.byte	0x76, 0x6f, 0x69, 0x64, 0x20, 0x63, 0x75, 0x74, 0x6c, 0x61, 0x73, 0x73, 0x3a, 0x3a, 0x67, 0x65
        /* <DEDUP_REMOVED lines=178> */
.L_0:


//--------------------- .nv.shared._ZN7cutlass13device_kernelINS_4gemm6kernel13GemmUniversalIN4cute5tupleIJiiiiEEENS1_10collective13CollectiveMmaINS1_34MainloopSm90TmaGmmaWarpSpecializedILi2ENS5_IJNS4_1CILi2EEESB_NSA_ILi1EEEEEENS1_32KernelTmaWarpSpecializedPingpongEEENS5_IJNSA_ILi64EEENSA_ILi256EEESG_EEENS_10tfloat32_tENS5_IJlSC_lEEESJ_SK_NS4_8TiledMMAINS4_8MMA_AtomIJNS4_4SM904GMMA30MMA_64x256x8_F32TF32TF32_SS_TNILNSO_7ScaleInE1ELSQ_1EEEEEENS4_6LayoutINS5_IJSC_SC_SC_EEENS5_IJNSA_ILi0EEESV_SV_EEEEENS5_IJNS4_10UnderscoreESY_SY_EEEEENS4_23SM90_TMA_LOAD_MULTICASTENS4_14ComposedLayoutINS4_7SwizzleILi3ELi4ELi3EEENS4_18smem_ptr_flag_bitsILi32EEENST_INS5_IJNSA_ILi8EEENSA_ILi32EEEEEENS5_IJS18_SC_EEEEEEEvNS4_8identityES11_S1C_vS1D_EENS_8epilogue10collective6detail29Sm90TmaWarpSpecializedAdapterINS1G_15DefaultEpilogueISJ_SK_SK_NS1F_6thread17LinearCombinationISJ_Li1EffLNS1K_9ScaleType4KindE0ELNS_15FloatRoundStyleE2ESJ_EENS1_15EpilogueDefaultEEEEEvvEEEEvNT_6ParamsE --------------------------
	.section	.nv.shared._ZN7cutlass13device_kernelINS_4gemm6kernel13GemmUniversalIN4cute5tupleIJiiiiEEENS1_10collective13CollectiveMmaINS1_34MainloopSm90TmaGmmaWarpSpecializedILi2ENS5_IJNS4_1CILi2EEESB_NSA_ILi1EEEEEENS1_32KernelTmaWarpSpecializedPingpongEEENS5_IJNSA_ILi64EEENSA_ILi256EEESG_EEENS_10tfloat32_tENS5_IJlSC_lEEESJ_SK_NS4_8TiledMMAINS4_8MMA_AtomIJNS4_4SM904GMMA30MMA_64x256x8_F32TF32TF32_SS_TNILNSO_7ScaleInE1ELSQ_1EEEEEENS4_6LayoutINS5_IJSC_SC_SC_EEENS5_IJNSA_ILi0EEESV_SV_EEEEENS5_IJNS4_10UnderscoreESY_SY_EEEEENS4_23SM90_TMA_LOAD_MULTICASTENS4_14ComposedLayoutINS4_7SwizzleILi3ELi4ELi3EEENS4_18smem_ptr_flag_bitsILi32EEENST_INS5_IJNSA_ILi8EEENSA_ILi32EEEEEENS5_IJS18_SC_EEEEEEEvNS4_8identityES11_S1C_vS1D_EENS_8epilogue10collective6detail29Sm90TmaWarpSpecializedAdapterINS1G_15DefaultEpilogueISJ_SK_SK_NS1F_6thread17LinearCombinationISJ_Li1EffLNS1K_9ScaleType4KindE0ELNS_15FloatRoundStyleE2ESJ_EENS1_15EpilogueDefaultEEEEEvvEEEEvNT_6ParamsE,"aw",@nobits
	.sectionflags	@""
	.align	16
	.zero		1024


//--------------------- .nv.shared.reserved.0     --------------------------
	.section	.nv.shared.reserved.0,"aw",@nobits
	.weak		__nv_reservedSMEM_offset_0_alias
	.size		__nv_reservedSMEM_offset_0_alias, 0, 0
	.other		__nv_reservedSMEM_offset_0_alias,@"STO_CUDA_RESERVED_SHARED STV_DEFAULT"
__nv_reservedSMEM_offset_0_alias:
	.zero		0


//--------------------- .nv.global                --------------------------
	.section	.nv.global,"aw",@nobits
.nv.global:
	.type		_ZN40_INTERNAL_4da2b31f_4_k_cu_efb3349e_234404cute1_E,@object
	.size		_ZN40_INTERNAL_4da2b31f_4_k_cu_efb3349e_234404cute1_E,(_ZN40_INTERNAL_4da2b31f_4_k_cu_efb3349e_234404cuda3std3__45__cpo6cbeginE - _ZN40_INTERNAL_4da2b31f_4_k_cu_efb3349e_234404cute1_E)
_ZN40_INTERNAL_4da2b31f_4_k_cu_efb3349e_234404cute1_E:
	.zero		1
	.type		_ZN40_INTERNAL_4da2b31f_4_k_cu_efb3349e_234404cuda3std3__45__cpo6cbeginE,@object
	.size		_ZN40_INTERNAL_4da2b31f_4_k_cu_efb3349e_234404cuda3std3__45__cpo6cbeginE,(_ZN40_INTERNAL_4da2b31f_4_k_cu_efb3349e_234404cuda3std3__48in_placeE - _ZN40_INTERNAL_4da2b31f_4_k_cu_efb3349e_234404cuda3std3__45__cpo6cbeginE)
_ZN40_INTERNAL_4da2b31f_4_k_cu_efb3349e_234404cuda3std3__45__cpo6cbeginE:
	.zero		1
	.type		_ZN40_INTERNAL_4da2b31f_4_k_cu_efb3349e_234404cuda3std3__48in_placeE,@object
	.size		_ZN40_INTERNAL_4da2b31f_4_k_cu_efb3349e_234404cuda3std3__48in_placeE,(_ZN40_INTERNAL_4da2b31f_4_k_cu_efb3349e_234404cuda3std6ranges3__45__cpo9iter_moveE - _ZN40_INTERNAL_4da2b31f_4_k_cu_efb3349e_234404cuda3std3__48in_placeE)
_ZN40_INTERNAL_4da2b31f_4_k_cu_efb3349e_234404cuda3std3__48in_placeE:
	.zero		1
	.type		_ZN40_INTERNAL_4da2b31f_4_k_cu_efb3349e_234404cuda3std6ranges3__45__cpo9iter_moveE,@object
	.size		_ZN40_INTERNAL_4da2b31f_4_k_cu_efb3349e_234404cuda3std6ranges3__45__cpo9iter_moveE,(_ZN40_INTERNAL_4da2b31f_4_k_cu_efb3349e_234404cuda3std3__45__cpo5beginE - _ZN40_INTERNAL_4da2b31f_4_k_cu_efb3349e_234404cuda3std6ranges3__45__cpo9iter_moveE)
_ZN40_INTERNAL_4da2b31f_4_k_cu_efb3349e_234404cuda3std6ranges3__45__cpo9iter_moveE:
	.zero		1
	.type		_ZN40_INTERNAL_4da2b31f_4_k_cu_efb3349e_234404cuda3std3__45__cpo5beginE,@object
	.size		_ZN40_INTERNAL_4da2b31f_4_k_cu_efb3349e_234404cuda3std3__45__cpo5beginE,(_ZN40_INTERNAL_4da2b31f_4_k_cu_efb3349e_234404cuda3std3__442_GLOBAL__N__4da2b31f_4_k_cu_efb3349e_234406ignoreE - _ZN40_INTERNAL_4da2b31f_4_k_cu_efb3349e_234404cuda3std3__45__cpo5beginE)
_ZN40_INTERNAL_4da2b31f_4_k_cu_efb3349e_234404cuda3std3__45__cpo5beginE:
	.zero		1
	.type		_ZN40_INTERNAL_4da2b31f_4_k_cu_efb3349e_234404cuda3std3__442_GLOBAL__N__4da2b31f_4_k_cu_efb3349e_234406ignoreE,@object
	.size		_ZN40_INTERNAL_4da2b31f_4_k_cu_efb3349e_234404cuda3std3__442_GLOBAL__N__4da2b31f_4_k_cu_efb3349e_234406ignoreE,(_ZN40_INTERNAL_4da2b31f_4_k_cu_efb3349e_234404cute7productE - _ZN40_INTERNAL_4da2b31f_4_k_cu_efb3349e_234404cuda3std3__442_GLOBAL__N__4da2b31f_4_k_cu_efb3349e_234406ignoreE)
_ZN40_INTERNAL_4da2b31f_4_k_cu_efb3349e_234404cuda3std3__442_GLOBAL__N__4da2b31f_4_k_cu_efb3349e_234406ignoreE:
	.zero		1
	.type		_ZN40_INTERNAL_4da2b31f_4_k_cu_efb3349e_234404cute7productE,@object
	.size		_ZN40_INTERNAL_4da2b31f_4_k_cu_efb3349e_234404cute7productE,(_ZN40_INTERNAL_4da2b31f_4_k_cu_efb3349e_234404cuda3std3__45__cpo3endE - _ZN40_INTERNAL_4da2b31f_4_k_cu_efb3349e_234404cute7productE)
_ZN40_INTERNAL_4da2b31f_4_k_cu_efb3349e_234404cute7productE:
	.zero		1
	.type		_ZN40_INTERNAL_4da2b31f_4_k_cu_efb3349e_234404cuda3std3__45__cpo3endE,@object
	.size		_ZN40_INTERNAL_4da2b31f_4_k_cu_efb3349e_234404cuda3std3__45__cpo3endE,(_ZN40_INTERNAL_4da2b31f_4_k_cu_efb3349e_234404cuda3std3__419piecewise_constructE - _ZN40_INTERNAL_4da2b31f_4_k_cu_efb3349e_234404cuda3std3__45__cpo3endE)
_ZN40_INTERNAL_4da2b31f_4_k_cu_efb3349e_234404cuda3std3__45__cpo3endE:
	.zero		1
	.type		_ZN40_INTERNAL_4da2b31f_4_k_cu_efb3349e_234404cuda3std3__419piecewise_constructE,@object
	.size		_ZN40_INTERNAL_4da2b31f_4_k_cu_efb3349e_234404cuda3std3__419piecewise_constructE,(_ZN40_INTERNAL_4da2b31f_4_k_cu_efb3349e_234404cuda3std3__45__cpo4cendE - _ZN40_INTERNAL_4da2b31f_4_k_cu_efb3349e_234404cuda3std3__419piecewise_constructE)
_ZN40_INTERNAL_4da2b31f_4_k_cu_efb3349e_234404cuda3std3__419piecewise_constructE:
	.zero		1
	.type		_ZN40_INTERNAL_4da2b31f_4_k_cu_efb3349e_234404cuda3std3__45__cpo4cendE,@object
	.size		_ZN40_INTERNAL_4da2b31f_4_k_cu_efb3349e_234404cuda3std3__45__cpo4cendE,(_ZN40_INTERNAL_4da2b31f_4_k_cu_efb3349e_234404cuda3std6ranges3__45__cpo4swapE - _ZN40_INTERNAL_4da2b31f_4_k_cu_efb3349e_234404cuda3std3__45__cpo4cendE)
_ZN40_INTERNAL_4da2b31f_4_k_cu_efb3349e_234404cuda3std3__45__cpo4cendE:
	.zero		1
	.type		_ZN40_INTERNAL_4da2b31f_4_k_cu_efb3349e_234404cuda3std6ranges3__45__cpo4swapE,@object
	.size		_ZN40_INTERNAL_4da2b31f_4_k_cu_efb3349e_234404cuda3std6ranges3__45__cpo4swapE,(.L_8 - _ZN40_INTERNAL_4da2b31f_4_k_cu_efb3349e_234404cuda3std6ranges3__45__cpo4swapE)
_ZN40_INTERNAL_4da2b31f_4_k_cu_efb3349e_234404cuda3std6ranges3__45__cpo4swapE:
	.zero		1
.L_8:


//--------------------- .nv.constant0._ZN7cutlass13device_kernelINS_4gemm6kernel13GemmUniversalIN4cute5tupleIJiiiiEEENS1_10collective13CollectiveMmaINS1_34MainloopSm90TmaGmmaWarpSpecializedILi2ENS5_IJNS4_1CILi2EEESB_NSA_ILi1EEEEEENS1_32KernelTmaWarpSpecializedPingpongEEENS5_IJNSA_ILi64EEENSA_ILi256EEESG_EEENS_10tfloat32_tENS5_IJlSC_lEEESJ_SK_NS4_8TiledMMAINS4_8MMA_AtomIJNS4_4SM904GMMA30MMA_64x256x8_F32TF32TF32_SS_TNILNSO_7ScaleInE1ELSQ_1EEEEEENS4_6LayoutINS5_IJSC_SC_SC_EEENS5_IJNSA_ILi0EEESV_SV_EEEEENS5_IJNS4_10UnderscoreESY_SY_EEEEENS4_23SM90_TMA_LOAD_MULTICASTENS4_14ComposedLayoutINS4_7SwizzleILi3ELi4ELi3EEENS4_18smem_ptr_flag_bitsILi32EEENST_INS5_IJNSA_ILi8EEENSA_ILi32EEEEEENS5_IJS18_SC_EEEEEEEvNS4_8identityES11_S1C_vS1D_EENS_8epilogue10collective6detail29Sm90TmaWarpSpecializedAdapterINS1G_15DefaultEpilogueISJ_SK_SK_NS1F_6thread17LinearCombinationISJ_Li1EffLNS1K_9ScaleType4KindE0ELNS_15FloatRoundStyleE2ESJ_EENS1_15EpilogueDefaultEEEEEvvEEEEvNT_6ParamsE --------------------------
	.section	.nv.constant0._ZN7cutlass13device_kernelINS_4gemm6kernel13GemmUniversalIN4cute5tupleIJiiiiEEENS1_10collective13CollectiveMmaINS1_34MainloopSm90TmaGmmaWarpSpecializedILi2ENS5_IJNS4_1CILi2EEESB_NSA_ILi1EEEEEENS1_32KernelTmaWarpSpecializedPingpongEEENS5_IJNSA_ILi64EEENSA_ILi256EEESG_EEENS_10tfloat32_tENS5_IJlSC_lEEESJ_SK_NS4_8TiledMMAINS4_8MMA_AtomIJNS4_4SM904GMMA30MMA_64x256x8_F32TF32TF32_SS_TNILNSO_7ScaleInE1ELSQ_1EEEEEENS4_6LayoutINS5_IJSC_SC_SC_EEENS5_IJNSA_ILi0EEESV_SV_EEEEENS5_IJNS4_10UnderscoreESY_SY_EEEEENS4_23SM90_TMA_LOAD_MULTICASTENS4_14ComposedLayoutINS4_7SwizzleILi3ELi4ELi3EEENS4_18smem_ptr_flag_bitsILi32EEENST_INS5_IJNSA_ILi8EEENSA_ILi32EEEEEENS5_IJS18_SC_EEEEEEEvNS4_8identityES11_S1C_vS1D_EENS_8epilogue10collective6detail29Sm90TmaWarpSpecializedAdapterINS1G_15DefaultEpilogueISJ_SK_SK_NS1F_6thread17LinearCombinationISJ_Li1EffLNS1K_9ScaleType4KindE0ELNS_15FloatRoundStyleE2ESJ_EENS1_15EpilogueDefaultEEEEEvvEEEEvNT_6ParamsE,"a",@progbits
	.sectionflags	@""
	.align	4
.nv.constant0._ZN7cutlass13device_kernelINS_4gemm6kernel13GemmUniversalIN4cute5tupleIJiiiiEEENS1_10collective13CollectiveMmaINS1_34MainloopSm90TmaGmmaWarpSpecializedILi2ENS5_IJNS4_1CILi2EEESB_NSA_ILi1EEEEEENS1_32KernelTmaWarpSpecializedPingpongEEENS5_IJNSA_ILi64EEENSA_ILi256EEESG_EEENS_10tfloat32_tENS5_IJlSC_lEEESJ_SK_NS4_8TiledMMAINS4_8MMA_AtomIJNS4_4SM904GMMA30MMA_64x256x8_F32TF32TF32_SS_TNILNSO_7ScaleInE1ELSQ_1EEEEEENS4_6LayoutINS5_IJSC_SC_SC_EEENS5_IJNSA_ILi0EEESV_SV_EEEEENS5_IJNS4_10UnderscoreESY_SY_EEEEENS4_23SM90_TMA_LOAD_MULTICASTENS4_14ComposedLayoutINS4_7SwizzleILi3ELi4ELi3EEENS4_18smem_ptr_flag_bitsILi32EEENST_INS5_IJNSA_ILi8EEENSA_ILi32EEEEEENS5_IJS18_SC_EEEEEEEvNS4_8identityES11_S1C_vS1D_EENS_8epilogue10collective6detail29Sm90TmaWarpSpecializedAdapterINS1G_15DefaultEpilogueISJ_SK_SK_NS1F_6thread17LinearCombinationISJ_Li1EffLNS1K_9ScaleType4KindE0ELNS_15FloatRoundStyleE2ESJ_EENS1_15EpilogueDefaultEEEEEvvEEEEvNT_6ParamsE:
	.zero		1664


//--------------------- SYMBOLS --------------------------

	.type		.nv.reservedSmem.offset0,@object
	.size		.nv.reservedSmem.offset0,0x4
	.type		__assertfail,@function
